	.target	sm_100a

	.elftype	@"ET_EXEC"


//--------------------- .note.nv.tkinfo           --------------------------
	.section	.note.nv.tkinfo,"",@"SHT_NOTE"
	.sectionflags	@"SHF_NOTE_NV_TKINFO"
	.tkinfo
        /*0018*/ 	.word	0x00000002
        /*0030*/ 	.string	""
        /*0030*/ 	.string	"ptxas"
        /*0030*/ 	.string	"Cuda compilation tools, release 13.0, V13.0.88"
        /*0030*/ 	.string	"Build cuda_13.0.r13.0/compiler.36424714_0"
        /*0030*/ 	.string	"-arch sm_100a -m 64 "



//--------------------- .note.nv.cuinfo           --------------------------
	.section	.note.nv.cuinfo,"",@"SHT_NOTE"
	.sectionflags	@"SHF_NOTE_NV_CUINFO"
        /*0018*/ 	.short	0x0002
        /*001a*/ 	.short	0x0064
        /*001c*/ 	.short	0x0082
	.zero		2


//--------------------- .nv.info                  --------------------------
	.section	.nv.info,"",@"SHT_CUDA_INFO"
	.align	4


	//----- nvinfo : EIATTR_REGCOUNT
	.align		4
        /*0000*/ 	.byte	0x04, 0x2f
        /*0002*/ 	.short	(.L_20 - .L_19)
	.align		4
.L_19:
        /*0004*/ 	.word	index@(_ZN7cutlass13device_kernelINS_4gemm6kernel13GemmUniversalIN4cute5tupleIJiiiiEEENS1_10collective13CollectiveMmaINS1_35MainloopSm100TmaUmmaWarpSpecializedILi16ELi2ELi4ENS5_IJNS4_1CILi2EEENSA_ILi1EEESC_EEEEENS5_IJNSA_ILi128EEENSA_ILi256EEENSA_ILi64EEEEEENS_12float_e4m3_tENS5_IJlSC_lEEESJ_SK_NS4_8TiledMMAINS4_8MMA_AtomIJNS4_10MMA_TraitsINS4_25SM100_MMA_F8F6F4_2x1SM_SSEJSJ_SJ_fSF_SG_NS4_17integral_constantINS4_4UMMA5MajorELSR_0EEESS_NSP_INSQ_7ScaleInELST_0EEESU_EEEEEENS4_6LayoutINS5_IJSC_SC_SC_EEENS5_IJNSA_ILi0EEESZ_SZ_EEEEENS5_IJNS4_10UnderscoreES12_S12_EEEEENS4_18SM100_TMA_2SM_LOADENS4_14ComposedLayoutINS4_7SwizzleILi2ELi4ELi3EEENS4_18smem_ptr_flag_bitsILi8EEENSX_INS5_IJNSA_ILi8EEESH_EEENS5_IJSH_SC_EEEEEEEvNS4_8identityES15_S1F_vS1G_EENS_8epilogue10collective18CollectiveEpilogueINS1I_23Sm100TmaWarpSpecializedILi4ELi2ELi32ELb0ELb0EEEJNS5_IJSH_SG_SH_EEENS5_IJNSX_ISH_SC_EENSX_INS5_IJNSA_ILi32EEESB_EEENS5_IJSC_SF_EEEEEEEESJ_SK_SJ_SK_NS1I_6fusion15FusionCallbacksIS1M_NS1U_13LinCombEltActINS1I_6thread4ReLuESJ_fSJ_fLNS_15FloatRoundStyleE2EEES1N_S1T_JEEENS4_5SM1004TMEM4LOAD26SM100_TMEM_LOAD_32dp32b32xENS4_13SM90_TMA_LOADENS16_INS17_ILi1ELi4ELi3EEES1A_NSX_INS5_IJS1B_S1P_EEENS5_IJS1P_SC_EEEEEEENS4_39AutoVectorizingCopyWithAssumedAlignmentILi128EEENS4_14SM90_TMA_STOREES2B_S2D_S2D_EEEvvEEEEvNT_6ParamsE)
        /*0008*/ 	.word	0x0000007c


	//----- nvinfo : EIATTR_FRAME_SIZE
	.align		4
.L_20:
        /*000c*/ 	.byte	0x04, 0x11
        /*000e*/ 	.short	(.L_22 - .L_21)
	.align		4
.L_21:
        /*0010*/ 	.word	index@($__internal_2_$__cuda_sm10x_tcgen05_guardrail_trap_unallocated_columns_being_dealloced)
        /*0014*/ 	.word	0x00000000


	//----- nvinfo : EIATTR_FRAME_SIZE
	.align		4
.L_22:
        /*0018*/ 	.byte	0x04, 0x11
        /*001a*/ 	.short	(.L_24 - .L_23)
	.align		4
.L_23:
        /*001c*/ 	.word	index@($__internal_1_$__cuda_sm10x_tcgen05_guardrail_trap_phase_invalid_during_alloc)
        /*0020*/ 	.word	0x00000000


	//----- nvinfo : EIATTR_FRAME_SIZE
	.align		4
.L_24:
        /*0024*/ 	.byte	0x04, 0x11
        /*0026*/ 	.short	(.L_26 - .L_25)
	.align		4
.L_25:
        /*0028*/ 	.word	index@($__internal_0_$__cuda_sm10x_tcgen05_guardrail_trap_col_being_dealloced_not_returned_by_alloc)
        /*002c*/ 	.word	0x00000000


	//----- nvinfo : EIATTR_FRAME_SIZE
	.align		4
.L_26:
        /*0030*/ 	.byte	0x04, 0x11
        /*0032*/ 	.short	(.L_28 - .L_27)
	.align		4
.L_27:
        /*0034*/ 	.word	index@(_ZN7cutlass13device_kernelINS_4gemm6kernel13GemmUniversalIN4cute5tupleIJiiiiEEENS1_10collective13CollectiveMmaINS1_35MainloopSm100TmaUmmaWarpSpecializedILi16ELi2ELi4ENS5_IJNS4_1CILi2EEENSA_ILi1EEESC_EEEEENS5_IJNSA_ILi128EEENSA_ILi256EEENSA_ILi64EEEEEENS_12float_e4m3_tENS5_IJlSC_lEEESJ_SK_NS4_8TiledMMAINS4_8MMA_AtomIJNS4_10MMA_TraitsINS4_25SM100_MMA_F8F6F4_2x1SM_SSEJSJ_SJ_fSF_SG_NS4_17integral_constantINS4_4UMMA5MajorELSR_0EEESS_NSP_INSQ_7ScaleInELST_0EEESU_EEEEEENS4_6LayoutINS5_IJSC_SC_SC_EEENS5_IJNSA_ILi0EEESZ_SZ_EEEEENS5_IJNS4_10UnderscoreES12_S12_EEEEENS4_18SM100_TMA_2SM_LOADENS4_14ComposedLayoutINS4_7SwizzleILi2ELi4ELi3EEENS4_18smem_ptr_flag_bitsILi8EEENSX_INS5_IJNSA_ILi8EEESH_EEENS5_IJSH_SC_EEEEEEEvNS4_8identityES15_S1F_vS1G_EENS_8epilogue10collective18CollectiveEpilogueINS1I_23Sm100TmaWarpSpecializedILi4ELi2ELi32ELb0ELb0EEEJNS5_IJSH_SG_SH_EEENS5_IJNSX_ISH_SC_EENSX_INS5_IJNSA_ILi32EEESB_EEENS5_IJSC_SF_EEEEEEEESJ_SK_SJ_SK_NS1I_6fusion15FusionCallbacksIS1M_NS1U_13LinCombEltActINS1I_6thread4ReLuESJ_fSJ_fLNS_15FloatRoundStyleE2EEES1N_S1T_JEEENS4_5SM1004TMEM4LOAD26SM100_TMEM_LOAD_32dp32b32xENS4_13SM90_TMA_LOADENS16_INS17_ILi1ELi4ELi3EEES1A_NSX_INS5_IJS1B_S1P_EEENS5_IJS1P_SC_EEEEEEENS4_39AutoVectorizingCopyWithAssumedAlignmentILi128EEENS4_14SM90_TMA_STOREES2B_S2D_S2D_EEEvvEEEEvNT_6ParamsE)
        /*0038*/ 	.word	0x00000000


	//----- nvinfo : EIATTR_MIN_STACK_SIZE
	.align		4
.L_28:
        /*003c*/ 	.byte	0x04, 0x12
        /*003e*/ 	.short	(.L_30 - .L_29)
	.align		4
.L_29:
        /*0040*/ 	.word	index@(_ZN7cutlass13device_kernelINS_4gemm6kernel13GemmUniversalIN4cute5tupleIJiiiiEEENS1_10collective13CollectiveMmaINS1_35MainloopSm100TmaUmmaWarpSpecializedILi16ELi2ELi4ENS5_IJNS4_1CILi2EEENSA_ILi1EEESC_EEEEENS5_IJNSA_ILi128EEENSA_ILi256EEENSA_ILi64EEEEEENS_12float_e4m3_tENS5_IJlSC_lEEESJ_SK_NS4_8TiledMMAINS4_8MMA_AtomIJNS4_10MMA_TraitsINS4_25SM100_MMA_F8F6F4_2x1SM_SSEJSJ_SJ_fSF_SG_NS4_17integral_constantINS4_4UMMA5MajorELSR_0EEESS_NSP_INSQ_7ScaleInELST_0EEESU_EEEEEENS4_6LayoutINS5_IJSC_SC_SC_EEENS5_IJNSA_ILi0EEESZ_SZ_EEEEENS5_IJNS4_10UnderscoreES12_S12_EEEEENS4_18SM100_TMA_2SM_LOADENS4_14ComposedLayoutINS4_7SwizzleILi2ELi4ELi3EEENS4_18smem_ptr_flag_bitsILi8EEENSX_INS5_IJNSA_ILi8EEESH_EEENS5_IJSH_SC_EEEEEEEvNS4_8identityES15_S1F_vS1G_EENS_8epilogue10collective18CollectiveEpilogueINS1I_23Sm100TmaWarpSpecializedILi4ELi2ELi32ELb0ELb0EEEJNS5_IJSH_SG_SH_EEENS5_IJNSX_ISH_SC_EENSX_INS5_IJNSA_ILi32EEESB_EEENS5_IJSC_SF_EEEEEEEESJ_SK_SJ_SK_NS1I_6fusion15FusionCallbacksIS1M_NS1U_13LinCombEltActINS1I_6thread4ReLuESJ_fSJ_fLNS_15FloatRoundStyleE2EEES1N_S1T_JEEENS4_5SM1004TMEM4LOAD26SM100_TMEM_LOAD_32dp32b32xENS4_13SM90_TMA_LOADENS16_INS17_ILi1ELi4ELi3EEES1A_NSX_INS5_IJS1B_S1P_EEENS5_IJS1P_SC_EEEEEEENS4_39AutoVectorizingCopyWithAssumedAlignmentILi128EEENS4_14SM90_TMA_STOREES2B_S2D_S2D_EEEvvEEEEvNT_6ParamsE)
        /*0044*/ 	.word	0x00000000
.L_30:


//--------------------- .nv.compat                --------------------------
	.section	.nv.compat,"",@"SHT_CUDA_COMPAT_INFO"
	.align	4
        /*0000*/ 	.byte	0x02, 0x09, 0x01, 0x00, 0x02, 0x02, 0x02, 0x00, 0x02, 0x05, 0x05, 0x00, 0x03, 0x07, 0x01, 0x01
        /*0010*/ 	.byte	0x02, 0x03, 0x01, 0x00, 0x02, 0x06, 0x01, 0x00, 0x04, 0x0b, 0x08, 0x00, 0x09, 0x00, 0x00, 0x00
        /*0020*/ 	.byte	0x00, 0x00, 0x00, 0x00


//--------------------- .nv.info._ZN7cutlass13device_kernelINS_4gemm6kernel13GemmUniversalIN4cute5tupleIJiiiiEEENS1_10collective13CollectiveMmaINS1_35MainloopSm100TmaUmmaWarpSpecializedILi16ELi2ELi4ENS5_IJNS4_1CILi2EEENSA_ILi1EEESC_EEEEENS5_IJNSA_ILi128EEENSA_ILi256EEENSA_ILi64EEEEEENS_12float_e4m3_tENS5_IJlSC_lEEESJ_SK_NS4_8TiledMMAINS4_8MMA_AtomIJNS4_10MMA_TraitsINS4_25SM100_MMA_F8F6F4_2x1SM_SSEJSJ_SJ_fSF_SG_NS4_17integral_constantINS4_4UMMA5MajorELSR_0EEESS_NSP_INSQ_7ScaleInELST_0EEESU_EEEEEENS4_6LayoutINS5_IJSC_SC_SC_EEENS5_IJNSA_ILi0EEESZ_SZ_EEEEENS5_IJNS4_10UnderscoreES12_S12_EEEEENS4_18SM100_TMA_2SM_LOADENS4_14ComposedLayoutINS4_7SwizzleILi2ELi4ELi3EEENS4_18smem_ptr_flag_bitsILi8EEENSX_INS5_IJNSA_ILi8EEESH_EEENS5_IJSH_SC_EEEEEEEvNS4_8identityES15_S1F_vS1G_EENS_8epilogue10collective18CollectiveEpilogueINS1I_23Sm100TmaWarpSpecializedILi4ELi2ELi32ELb0ELb0EEEJNS5_IJSH_SG_SH_EEENS5_IJNSX_ISH_SC_EENSX_INS5_IJNSA_ILi32EEESB_EEENS5_IJSC_SF_EEEEEEEESJ_SK_SJ_SK_NS1I_6fusion15FusionCallbacksIS1M_NS1U_13LinCombEltActINS1I_6thread4ReLuESJ_fSJ_fLNS_15FloatRoundStyleE2EEES1N_S1T_JEEENS4_5SM1004TMEM4LOAD26SM100_TMEM_LOAD_32dp32b32xENS4_13SM90_TMA_LOADENS16_INS17_ILi1ELi4ELi3EEES1A_NSX_INS5_IJS1B_S1P_EEENS5_IJS1P_SC_EEEEEEENS4_39AutoVectorizingCopyWithAssumedAlignmentILi128EEENS4_14SM90_TMA_STOREES2B_S2D_S2D_EEEvvEEEEvNT_6ParamsE --------------------------
	.section	.nv.info._ZN7cutlass13device_kernelINS_4gemm6kernel13GemmUniversalIN4cute5tupleIJiiiiEEENS1_10collective13CollectiveMmaINS1_35MainloopSm100TmaUmmaWarpSpecializedILi16ELi2ELi4ENS5_IJNS4_1CILi2EEENSA_ILi1EEESC_EEEEENS5_IJNSA_ILi128EEENSA_ILi256EEENSA_ILi64EEEEEENS_12float_e4m3_tENS5_IJlSC_lEEESJ_SK_NS4_8TiledMMAINS4_8MMA_AtomIJNS4_10MMA_TraitsINS4_25SM100_MMA_F8F6F4_2x1SM_SSEJSJ_SJ_fSF_SG_NS4_17integral_constantINS4_4UMMA5MajorELSR_0EEESS_NSP_INSQ_7ScaleInELST_0EEESU_EEEEEENS4_6LayoutINS5_IJSC_SC_SC_EEENS5_IJNSA_ILi0EEESZ_SZ_EEEEENS5_IJNS4_10UnderscoreES12_S12_EEEEENS4_18SM100_TMA_2SM_LOADENS4_14ComposedLayoutINS4_7SwizzleILi2ELi4ELi3EEENS4_18smem_ptr_flag_bitsILi8EEENSX_INS5_IJNSA_ILi8EEESH_EEENS5_IJSH_SC_EEEEEEEvNS4_8identityES15_S1F_vS1G_EENS_8epilogue10collective18CollectiveEpilogueINS1I_23Sm100TmaWarpSpecializedILi4ELi2ELi32ELb0ELb0EEEJNS5_IJSH_SG_SH_EEENS5_IJNSX_ISH_SC_EENSX_INS5_IJNSA_ILi32EEESB_EEENS5_IJSC_SF_EEEEEEEESJ_SK_SJ_SK_NS1I_6fusion15FusionCallbacksIS1M_NS1U_13LinCombEltActINS1I_6thread4ReLuESJ_fSJ_fLNS_15FloatRoundStyleE2EEES1N_S1T_JEEENS4_5SM1004TMEM4LOAD26SM100_TMEM_LOAD_32dp32b32xENS4_13SM90_TMA_LOADENS16_INS17_ILi1ELi4ELi3EEES1A_NSX_INS5_IJS1B_S1P_EEENS5_IJS1P_SC_EEEEEEENS4_39AutoVectorizingCopyWithAssumedAlignmentILi128EEENS4_14SM90_TMA_STOREES2B_S2D_S2D_EEEvvEEEEvNT_6ParamsE,"",@"SHT_CUDA_INFO"
	.sectionflags	@""
	.align	4


	//----- nvinfo : EIATTR_CUDA_API_VERSION
	.align		4
        /*0000*/ 	.byte	0x04, 0x37
        /*0002*/ 	.short	(.L_32 - .L_31)
.L_31:
        /*0004*/ 	.word	0x00000082


	//----- nvinfo : EIATTR_KPARAM_INFO
	.align		4
.L_32:
        /*0008*/ 	.byte	0x04, 0x17
        /*000a*/ 	.short	(.L_34 - .L_33)
.L_33:
        /*000c*/ 	.word	0x00000000
        /*0010*/ 	.short	0x0000
        /*0012*/ 	.short	0x0000
        /*0014*/ 	.byte	0x00, 0xf0, 0x01, 0x20


	//----- nvinfo : EIATTR_AT_ENTRY_FRAGMENTS
	.align		4
.L_34:
        /*0018*/ 	.byte	0x04, 0x4f
        /*001a*/ 	.short	(.L_36 - .L_35)


	//   ....[0]....
.L_35:
        /*001c*/ 	.word	0x00000007


	//----- nvinfo : EIATTR_RESERVED_SMEM_USED
	.align		4
.L_36:
        /*0020*/ 	.byte	0x01, 0x41
	.zero		2


	//----- nvinfo : EIATTR_SPARSE_MMA_MASK
	.align		4
        /*0024*/ 	.byte	0x03, 0x50
        /*0026*/ 	.short	0x0000


	//----- nvinfo : EIATTR_TCGEN05_2CTA_USED
	.align		4
        /*0028*/ 	.byte	0x01, 0x52
	.zero		2


	//----- nvinfo : EIATTR_MAXREG_COUNT
	.align		4
        /*002c*/ 	.byte	0x03, 0x1b
        /*002e*/ 	.short	0x00ff


	//----- nvinfo : EIATTR_NUM_BARRIERS
	.align		4
        /*0030*/ 	.byte	0x02, 0x4c
        /*0032*/ 	.byte	0x07
	.zero		1


	//----- nvinfo : EIATTR_EXTERNS
	.align		4
        /*0034*/ 	.byte	0x04, 0x0f
        /*0036*/ 	.short	(.L_38 - .L_37)


	//   ....[0]....
	.align		4
.L_37:
        /*0038*/ 	.word	index@(__assertfail)


	//----- nvinfo : EIATTR_MERCURY_ISA_VERSION
	.align		4
.L_38:
        /*003c*/ 	.byte	0x03, 0x5f
        /*003e*/ 	.short	0x0101


	//----- nvinfo : EIATTR_INT_WARP_WIDE_INSTR_OFFSETS
	.align		4
        /*0040*/ 	.byte	0x04, 0x31
        /*0042*/ 	.short	(.L_40 - .L_39)


	//   ....[0]....
.L_39:
        /*0044*/ 	.word	0x00000e90


	//   ....[1]....
        /*0048*/ 	.word	0x00000f30


	//   ....[2]....
        /*004c*/ 	.word	0x00002280


	//   ....[3]....
        /*0050*/ 	.word	0x00004730


	//   ....[4]....
        /*0054*/ 	.word	0x00004760


	//   ....[5]....
        /*0058*/ 	.word	0x000047b0


	//   ....[6]....
        /*005c*/ 	.word	0x000050d0


	//   ....[7]....
        /*0060*/ 	.word	0x000050f0


	//   ....[8]....
        /*0064*/ 	.word	0x000051d0


	//   ....[9]....
        /*0068*/ 	.word	0x00005290


	//   ....[10]....
        /*006c*/ 	.word	0x000052b0


	//   ....[11]....
        /*0070*/ 	.word	0x00005380


	//   ....[12]....
        /*0074*/ 	.word	0x00005470


	//   ....[13]....
        /*0078*/ 	.word	0x00005490


	//   ....[14]....
        /*007c*/ 	.word	0x00005590


	//   ....[15]....
        /*0080*/ 	.word	0x00005740


	//   ....[16]....
        /*0084*/ 	.word	0x00005750


	//   ....[17]....
        /*0088*/ 	.word	0x000058e0


	//----- nvinfo : EIATTR_COOP_GROUP_MASK_REGIDS
	.align		4
.L_40:
        /*008c*/ 	.byte	0x04, 0x29
        /*008e*/ 	.short	(.L_42 - .L_41)


	//   ....[0]....
.L_41:
        /*0090*/ 	.word	0xffffffff


	//   ....[1]....
        /*0094*/ 	.word	0xffffffff


	//   ....[2]....
        /*0098*/ 	.word	0xffffffff


	//   ....[3]....
        /*009c*/ 	.word	0xffffffff


	//   ....[4]....
        /*00a0*/ 	.word	0xffffffff


	//   ....[5]....
        /*00a4*/ 	.word	0xffffffff


	//   ....[6]....
        /*00a8*/ 	.word	0xffffffff


	//   ....[7]....
        /*00ac*/ 	.word	0xffffffff


	//   ....[8]....
        /*00b0*/ 	.word	0xffffffff


	//   ....[9]....
        /*00b4*/ 	.word	0xffffffff


	//   ....[10]....
        /*00b8*/ 	.word	0xffffffff


	//   ....[11]....
        /*00bc*/ 	.word	0xffffffff


	//   ....[12]....
        /*00c0*/ 	.word	0xffffffff


	//   ....[13]....
        /*00c4*/ 	.word	0xffffffff


	//----- nvinfo : EIATTR_COOP_GROUP_INSTR_OFFSETS
	.align		4
.L_42:
        /*00c8*/ 	.byte	0x04, 0x28
        /*00ca*/ 	.short	(.L_44 - .L_43)


	//   ....[0]....
.L_43:
        /*00cc*/ 	.word	0x000000c0


	//   ....[1]....
        /*00d0*/ 	.word	0x000004d0


	//   ....[2]....
        /*00d4*/ 	.word	0x00000800


	//   ....[3]....
        /*00d8*/ 	.word	0x00000990


	//   ....[4]....
        /*00dc*/ 	.word	0x00000a80


	//   ....[5]....
        /*00e0*/ 	.word	0x00000be0


	//   ....[6]....
        /*00e4*/ 	.word	0x00000d70


	//   ....[7]....
        /*00e8*/ 	.word	0x00000fb0


	//   ....[8]....
        /*00ec*/ 	.word	0x00002160


	//   ....[9]....
        /*00f0*/ 	.word	0x00003600


	//   ....[10]....
        /*00f4*/ 	.word	0x00003ad0


	//   ....[11]....
        /*00f8*/ 	.word	0x00003b00


	//   ....[12]....
        /*00fc*/ 	.word	0x00004640


	//   ....[13]....
        /*0100*/ 	.word	0x00004850


	//----- nvinfo : EIATTR_VRC_CTA_INIT_COUNT
	.align		4
.L_44:
        /*0104*/ 	.byte	0x02, 0x4a
        /*0106*/ 	.byte	0x80
	.zero		1


	//----- nvinfo : EIATTR_SYSCALL_OFFSETS
	.align		4
        /*0108*/ 	.byte	0x04, 0x46
        /*010a*/ 	.short	(.L_46 - .L_45)


	//   ....[0]....
.L_45:
        /*010c*/ 	.word	0x00006380


	//   ....[1]....
        /*0110*/ 	.word	0x000064c0


	//   ....[2]....
        /*0114*/ 	.word	0x00006d10


	//   ....[3]....
        /*0118*/ 	.word	0x00007b00


	//   ....[4]....
        /*011c*/ 	.word	0x000088a0


	//   ....[5]....
        /*0120*/ 	.word	0x00009660


	//----- nvinfo : EIATTR_MBARRIER_INSTR_OFFSETS
	.align		4
.L_46:
        /*0124*/ 	.byte	0x04, 0x39
        /*0126*/ 	.short	(.L_48 - .L_47)


	//   ....[0]....
.L_47:
        /*0128*/ 	.word	0x000005e0
        /*012c*/ 	.word	0x000000ff
        /*0130*/ 	.word	0x00000000
        /*0134*/ 	.short	0x0100
        /*0136*/ 	.byte	0x08
	.zero		1


	//   ....[1]....
        /*0138*/ 	.word	0x000005f0
        /*013c*/ 	.word	0x000000ff
        /*0140*/ 	.word	0x00000080
        /*0144*/ 	.short	0x0100
        /*0146*/ 	.byte	0x08
	.zero		1


	//   ....[2]....
        /*0148*/ 	.word	0x00000600
        /*014c*/ 	.word	0x000000ff
        /*0150*/ 	.word	0x00000008
        /*0154*/ 	.short	0x0100
        /*0156*/ 	.byte	0x08
	.zero		1


	//   ....[3]....
        /*0158*/ 	.word	0x00000610
        /*015c*/ 	.word	0x000000ff
        /*0160*/ 	.word	0x00000088
        /*0164*/ 	.short	0x0100
        /*0166*/ 	.byte	0x08
	.zero		1


	//   ....[4]....
        /*0168*/ 	.word	0x00000620
        /*016c*/ 	.word	0x000000ff
        /*0170*/ 	.word	0x00000010
        /*0174*/ 	.short	0x0100
        /*0176*/ 	.byte	0x08
	.zero		1


	//   ....[5]....
        /*0178*/ 	.word	0x00000630
        /*017c*/ 	.word	0x000000ff
        /*0180*/ 	.word	0x00000090
        /*0184*/ 	.short	0x0100
        /*0186*/ 	.byte	0x08
	.zero		1


	//   ....[6]....
        /*0188*/ 	.word	0x00000640
        /*018c*/ 	.word	0x000000ff
        /*0190*/ 	.word	0x00000018
        /*0194*/ 	.short	0x0100
        /*0196*/ 	.byte	0x08
	.zero		1


	//   ....[7]....
        /*0198*/ 	.word	0x00000650
        /*019c*/ 	.word	0x000000ff
        /*01a0*/ 	.word	0x00000098
        /*01a4*/ 	.short	0x0100
        /*01a6*/ 	.byte	0x08
	.zero		1


	//   ....[8]....
        /*01a8*/ 	.word	0x00000660
        /*01ac*/ 	.word	0x000000ff
        /*01b0*/ 	.word	0x00000020
        /*01b4*/ 	.short	0x0100
        /*01b6*/ 	.byte	0x08
	.zero		1


	//   ....[9]....
        /*01b8*/ 	.word	0x00000670
        /*01bc*/ 	.word	0x000000ff
        /*01c0*/ 	.word	0x000000a0
        /*01c4*/ 	.short	0x0100
        /*01c6*/ 	.byte	0x08
	.zero		1


	//   ....[10]....
        /*01c8*/ 	.word	0x00000680
        /*01cc*/ 	.word	0x000000ff
        /*01d0*/ 	.word	0x00000028
        /*01d4*/ 	.short	0x0100
        /*01d6*/ 	.byte	0x08
	.zero		1


	//   ....[11]....
        /*01d8*/ 	.word	0x00000690
        /*01dc*/ 	.word	0x000000ff
        /*01e0*/ 	.word	0x000000a8
        /*01e4*/ 	.short	0x0100
        /*01e6*/ 	.byte	0x08
	.zero		1


	//   ....[12]....
        /*01e8*/ 	.word	0x000006a0
        /*01ec*/ 	.word	0x000000ff
        /*01f0*/ 	.word	0x00000030
        /*01f4*/ 	.short	0x0100
        /*01f6*/ 	.byte	0x08
	.zero		1


	//   ....[13]....
        /*01f8*/ 	.word	0x000006b0
        /*01fc*/ 	.word	0x000000ff
        /*0200*/ 	.word	0x000000b0
        /*0204*/ 	.short	0x0100
        /*0206*/ 	.byte	0x08
	.zero		1


	//   ....[14]....
        /*0208*/ 	.word	0x000006c0
        /*020c*/ 	.word	0x000000ff
        /*0210*/ 	.word	0x00000038
        /*0214*/ 	.short	0x0100
        /*0216*/ 	.byte	0x08
	.zero		1


	//   ....[15]....
        /*0218*/ 	.word	0x000006d0
        /*021c*/ 	.word	0x000000ff
        /*0220*/ 	.word	0x000000b8
        /*0224*/ 	.short	0x0100
        /*0226*/ 	.byte	0x08
	.zero		1


	//   ....[16]....
        /*0228*/ 	.word	0x000006e0
        /*022c*/ 	.word	0x000000ff
        /*0230*/ 	.word	0x00000040
        /*0234*/ 	.short	0x0100
        /*0236*/ 	.byte	0x08
	.zero		1


	//   ....[17]....
        /*0238*/ 	.word	0x000006f0
        /*023c*/ 	.word	0x000000ff
        /*0240*/ 	.word	0x000000c0
        /*0244*/ 	.short	0x0100
        /*0246*/ 	.byte	0x08
	.zero		1


	//   ....[18]....
        /*0248*/ 	.word	0x00000700
        /*024c*/ 	.word	0x000000ff
        /*0250*/ 	.word	0x00000048
        /*0254*/ 	.short	0x0100
        /*0256*/ 	.byte	0x08
	.zero		1


	//   ....[19]....
        /*0258*/ 	.word	0x00000710
        /*025c*/ 	.word	0x000000ff
        /*0260*/ 	.word	0x000000c8
        /*0264*/ 	.short	0x0100
        /*0266*/ 	.byte	0x08
	.zero		1


	//   ....[20]....
        /*0268*/ 	.word	0x00000720
        /*026c*/ 	.word	0x000000ff
        /*0270*/ 	.word	0x00000050
        /*0274*/ 	.short	0x0100
        /*0276*/ 	.byte	0x08
	.zero		1


	//   ....[21]....
        /*0278*/ 	.word	0x00000730
        /*027c*/ 	.word	0x000000ff
        /*0280*/ 	.word	0x000000d0
        /*0284*/ 	.short	0x0100
        /*0286*/ 	.byte	0x08
	.zero		1


	//   ....[22]....
        /*0288*/ 	.word	0x00000740
        /*028c*/ 	.word	0x000000ff
        /*0290*/ 	.word	0x00000058
        /*0294*/ 	.short	0x0100
        /*0296*/ 	.byte	0x08
	.zero		1


	//   ....[23]....
        /*0298*/ 	.word	0x00000750
        /*029c*/ 	.word	0x000000ff
        /*02a0*/ 	.word	0x000000d8
        /*02a4*/ 	.short	0x0100
        /*02a6*/ 	.byte	0x08
	.zero		1


	//   ....[24]....
        /*02a8*/ 	.word	0x00000760
        /*02ac*/ 	.word	0x000000ff
        /*02b0*/ 	.word	0x00000060
        /*02b4*/ 	.short	0x0100
        /*02b6*/ 	.byte	0x08
	.zero		1


	//   ....[25]....
        /*02b8*/ 	.word	0x00000770
        /*02bc*/ 	.word	0x000000ff
        /*02c0*/ 	.word	0x000000e0
        /*02c4*/ 	.short	0x0100
        /*02c6*/ 	.byte	0x08
	.zero		1


	//   ....[26]....
        /*02c8*/ 	.word	0x00000780
        /*02cc*/ 	.word	0x000000ff
        /*02d0*/ 	.word	0x00000068
        /*02d4*/ 	.short	0x0100
        /*02d6*/ 	.byte	0x08
	.zero		1


	//   ....[27]....
        /*02d8*/ 	.word	0x00000790
        /*02dc*/ 	.word	0x000000ff
        /*02e0*/ 	.word	0x000000e8
        /*02e4*/ 	.short	0x0100
        /*02e6*/ 	.byte	0x08
	.zero		1


	//   ....[28]....
        /*02e8*/ 	.word	0x000007a0
        /*02ec*/ 	.word	0x000000ff
        /*02f0*/ 	.word	0x00000070
        /*02f4*/ 	.short	0x0100
        /*02f6*/ 	.byte	0x08
	.zero		1


	//   ....[29]....
        /*02f8*/ 	.word	0x000007b0
        /*02fc*/ 	.word	0x000000ff
        /*0300*/ 	.word	0x000000f0
        /*0304*/ 	.short	0x0100
        /*0306*/ 	.byte	0x08
	.zero		1


	//   ....[30]....
        /*0308*/ 	.word	0x000007c0
        /*030c*/ 	.word	0x000000ff
        /*0310*/ 	.word	0x00000078
        /*0314*/ 	.short	0x0100
        /*0316*/ 	.byte	0x08
	.zero		1


	//   ....[31]....
        /*0318*/ 	.word	0x000007d0
        /*031c*/ 	.word	0x000000ff
        /*0320*/ 	.word	0x000000f8
        /*0324*/ 	.short	0x0100
        /*0326*/ 	.byte	0x08
	.zero		1


	//   ....[32]....
        /*0328*/ 	.word	0x00000900
        /*032c*/ 	.word	0x000000ff
        /*0330*/ 	.word	0x00000100
        /*0334*/ 	.short	0x0100
        /*0336*/ 	.byte	0x09
	.zero		1


	//   ....[33]....
        /*0338*/ 	.word	0x00000910
        /*033c*/ 	.word	0x000000ff
        /*0340*/ 	.word	0x00000120
        /*0344*/ 	.short	0x0100
        /*0346*/ 	.byte	0x09
	.zero		1


	//   ....[34]....
        /*0348*/ 	.word	0x00000920
        /*034c*/ 	.word	0x000000ff
        /*0350*/ 	.word	0x00000108
        /*0354*/ 	.short	0x0100
        /*0356*/ 	.byte	0x09
	.zero		1


	//   ....[35]....
        /*0358*/ 	.word	0x00000930
        /*035c*/ 	.word	0x000000ff
        /*0360*/ 	.word	0x00000128
        /*0364*/ 	.short	0x0100
        /*0366*/ 	.byte	0x09
	.zero		1


	//   ....[36]....
        /*0368*/ 	.word	0x00000940
        /*036c*/ 	.word	0x000000ff
        /*0370*/ 	.word	0x00000110
        /*0374*/ 	.short	0x0100
        /*0376*/ 	.byte	0x09
	.zero		1


	//   ....[37]....
        /*0378*/ 	.word	0x00000950
        /*037c*/ 	.word	0x000000ff
        /*0380*/ 	.word	0x00000130
        /*0384*/ 	.short	0x0100
        /*0386*/ 	.byte	0x09
	.zero		1


	//   ....[38]....
        /*0388*/ 	.word	0x00000960
        /*038c*/ 	.word	0x000000ff
        /*0390*/ 	.word	0x00000118
        /*0394*/ 	.short	0x0100
        /*0396*/ 	.byte	0x09
	.zero		1


	//   ....[39]....
        /*0398*/ 	.word	0x00000970
        /*039c*/ 	.word	0x000000ff
        /*03a0*/ 	.word	0x00000138
        /*03a4*/ 	.short	0x0100
        /*03a6*/ 	.byte	0x09
	.zero		1


	//   ....[40]....
        /*03a8*/ 	.word	0x00000a50
        /*03ac*/ 	.word	0x000000ff
        /*03b0*/ 	.word	0x00000140
        /*03b4*/ 	.short	0x0100
        /*03b6*/ 	.byte	0x08
	.zero		1


	//   ....[41]....
        /*03b8*/ 	.word	0x00000a60
        /*03bc*/ 	.word	0x000000ff
        /*03c0*/ 	.word	0x00000148
        /*03c4*/ 	.short	0x0100
        /*03c6*/ 	.byte	0x08
	.zero		1


	//   ....[42]....
        /*03c8*/ 	.word	0x00000b90
        /*03cc*/ 	.word	0x000000ff
        /*03d0*/ 	.word	0x00000150
        /*03d4*/ 	.short	0x0100
        /*03d6*/ 	.byte	0x08
	.zero		1


	//   ....[43]....
        /*03d8*/ 	.word	0x00000ba0
        /*03dc*/ 	.word	0x000000ff
        /*03e0*/ 	.word	0x00000160
        /*03e4*/ 	.short	0x0100
        /*03e6*/ 	.byte	0x08
	.zero		1


	//   ....[44]....
        /*03e8*/ 	.word	0x00000bb0
        /*03ec*/ 	.word	0x000000ff
        /*03f0*/ 	.word	0x00000158
        /*03f4*/ 	.short	0x0100
        /*03f6*/ 	.byte	0x08
	.zero		1


	//   ....[45]....
        /*03f8*/ 	.word	0x00000bc0
        /*03fc*/ 	.word	0x000000ff
        /*0400*/ 	.word	0x00000168
        /*0404*/ 	.short	0x0100
        /*0406*/ 	.byte	0x08
	.zero		1


	//   ....[46]....
        /*0408*/ 	.word	0x00000ce0
        /*040c*/ 	.word	0x000000ff
        /*0410*/ 	.word	0x00000170
        /*0414*/ 	.short	0x0100
        /*0416*/ 	.byte	0x09
	.zero		1


	//   ....[47]....
        /*0418*/ 	.word	0x00000cf0
        /*041c*/ 	.word	0x000000ff
        /*0420*/ 	.word	0x00000190
        /*0424*/ 	.short	0x0100
        /*0426*/ 	.byte	0x09
	.zero		1


	//   ....[48]....
        /*0428*/ 	.word	0x00000d00
        /*042c*/ 	.word	0x000000ff
        /*0430*/ 	.word	0x00000178
        /*0434*/ 	.short	0x0100
        /*0436*/ 	.byte	0x09
	.zero		1


	//   ....[49]....
        /*0438*/ 	.word	0x00000d10
        /*043c*/ 	.word	0x000000ff
        /*0440*/ 	.word	0x00000198
        /*0444*/ 	.short	0x0100
        /*0446*/ 	.byte	0x09
	.zero		1


	//   ....[50]....
        /*0448*/ 	.word	0x00000d20
        /*044c*/ 	.word	0x000000ff
        /*0450*/ 	.word	0x00000180
        /*0454*/ 	.short	0x0100
        /*0456*/ 	.byte	0x09
	.zero		1


	//   ....[51]....
        /*0458*/ 	.word	0x00000d30
        /*045c*/ 	.word	0x000000ff
        /*0460*/ 	.word	0x000001a0
        /*0464*/ 	.short	0x0100
        /*0466*/ 	.byte	0x09
	.zero		1


	//   ....[52]....
        /*0468*/ 	.word	0x00000d40
        /*046c*/ 	.word	0x000000ff
        /*0470*/ 	.word	0x00000188
        /*0474*/ 	.short	0x0100
        /*0476*/ 	.byte	0x09
	.zero		1


	//   ....[53]....
        /*0478*/ 	.word	0x00000d50
        /*047c*/ 	.word	0x000000ff
        /*0480*/ 	.word	0x000001a8
        /*0484*/ 	.short	0x0100
        /*0486*/ 	.byte	0x09
	.zero		1


	//   ....[54]....
        /*0488*/ 	.word	0x00000e40
        /*048c*/ 	.word	0x000000ff
        /*0490*/ 	.word	0x000001b0
        /*0494*/ 	.short	0x0100
        /*0496*/ 	.byte	0x08
	.zero		1


	//   ....[55]....
        /*0498*/ 	.word	0x00000e50
        /*049c*/ 	.word	0x000000ff
        /*04a0*/ 	.word	0x000001c0
        /*04a4*/ 	.short	0x0100
        /*04a6*/ 	.byte	0x08
	.zero		1


	//   ....[56]....
        /*04a8*/ 	.word	0x00000e60
        /*04ac*/ 	.word	0x000000ff
        /*04b0*/ 	.word	0x000001b8
        /*04b4*/ 	.short	0x0100
        /*04b6*/ 	.byte	0x08
	.zero		1


	//   ....[57]....
        /*04b8*/ 	.word	0x00000e70
        /*04bc*/ 	.word	0x000000ff
        /*04c0*/ 	.word	0x000001c8
        /*04c4*/ 	.short	0x0100
        /*04c6*/ 	.byte	0x08
	.zero		1


	//   ....[58]....
        /*04c8*/ 	.word	0x00000f60
        /*04cc*/ 	.word	0x000000ff
        /*04d0*/ 	.word	0x000001d0
        /*04d4*/ 	.short	0x0100
        /*04d6*/ 	.byte	0x07
	.zero		1


	//   ....[59]....
        /*04d8*/ 	.word	0x00001950
        /*04dc*/ 	.word	0x00000002
        /*04e0*/ 	.word	0x000001c0
        /*04e4*/ 	.short	0x010a
        /*04e6*/ 	.byte	0xff
	.zero		1


	//   ....[60]....
        /*04e8*/ 	.word	0x00001980
        /*04ec*/ 	.word	0x00000002
        /*04f0*/ 	.word	0x000001b0
        /*04f4*/ 	.short	0x0101
        /*04f6*/ 	.byte	0xff
	.zero		1


	//   ....[61]....
        /*04f8*/ 	.word	0x00001a50
        /*04fc*/ 	.word	0x000000ff
        /*0500*/ 	.word	0x00000080
        /*0504*/ 	.short	0x010a
        /*0506*/ 	.byte	0x08
	.zero		1


	//   ....[62]....
        /*0508*/ 	.word	0x00001b50
        /*050c*/ 	.word	0x000000ff
        /*0510*/ 	.word	0x00000080
        /*0514*/ 	.short	0x010a
        /*0516*/ 	.byte	0x21
	.zero		1


	//   ....[63]....
        /*0518*/ 	.word	0x00001d00
        /*051c*/ 	.word	0x000000ff
        /*0520*/ 	.word	0x00000080
        /*0524*/ 	.short	0x010a
        /*0526*/ 	.byte	0x08
	.zero		1


	//   ....[64]....
        /*0528*/ 	.word	0x00001e20
        /*052c*/ 	.word	0x000000ff
        /*0530*/ 	.word	0x00000148
        /*0534*/ 	.short	0x0101
        /*0536*/ 	.byte	0x06
	.zero		1


	//   ....[65]....
        /*0538*/ 	.word	0x00001e30
        /*053c*/ 	.word	0x000000ff
        /*0540*/ 	.word	0x00000080
        /*0544*/ 	.short	0x010a
        /*0546*/ 	.byte	0x08
	.zero		1


	//   ....[66]....
        /*0548*/ 	.word	0x00001eb0
        /*054c*/ 	.word	0x000000ff
        /*0550*/ 	.word	0x00000080
        /*0554*/ 	.short	0x010a
        /*0556*/ 	.byte	0x11
	.zero		1


	//   ....[67]....
        /*0558*/ 	.word	0x00002040
        /*055c*/ 	.word	0x000000ff
        /*0560*/ 	.word	0x00000080
        /*0564*/ 	.short	0x010a
        /*0566*/ 	.byte	0x08
	.zero		1


	//   ....[68]....
        /*0568*/ 	.word	0x00002190
        /*056c*/ 	.word	0x00000002
        /*0570*/ 	.word	0x00000150
        /*0574*/ 	.short	0x010a
        /*0576*/ 	.byte	0xff
	.zero		1


	//   ....[69]....
        /*0578*/ 	.word	0x00002250
        /*057c*/ 	.word	0x00000002
        /*0580*/ 	.word	0x00000000
        /*0584*/ 	.short	0x0101
        /*0586*/ 	.byte	0xff
	.zero		1


	//   ....[70]....
        /*0588*/ 	.word	0x000027b0
        /*058c*/ 	.word	0x000000ff
        /*0590*/ 	.word	0x00000000
        /*0594*/ 	.short	0x010a
        /*0596*/ 	.byte	0x04
	.zero		1


	//   ....[71]....
        /*0598*/ 	.word	0x00002840
        /*059c*/ 	.word	0x000000ff
        /*05a0*/ 	.word	0x00000000
        /*05a4*/ 	.short	0x010a
        /*05a6*/ 	.byte	0x04
	.zero		1


	//   ....[72]....
        /*05a8*/ 	.word	0x000028d0
        /*05ac*/ 	.word	0x000000ff
        /*05b0*/ 	.word	0x00000000
        /*05b4*/ 	.short	0x010a
        /*05b6*/ 	.byte	0x04
	.zero		1


	//   ....[73]....
        /*05b8*/ 	.word	0x00002960
        /*05bc*/ 	.word	0x000000ff
        /*05c0*/ 	.word	0x00000000
        /*05c4*/ 	.short	0x010a
        /*05c6*/ 	.byte	0x04
	.zero		1


	//   ....[74]....
        /*05c8*/ 	.word	0x000029f0
        /*05cc*/ 	.word	0x000000ff
        /*05d0*/ 	.word	0x00000000
        /*05d4*/ 	.short	0x010a
        /*05d6*/ 	.byte	0x04
	.zero		1


	//   ....[75]....
        /*05d8*/ 	.word	0x00002a80
        /*05dc*/ 	.word	0x000000ff
        /*05e0*/ 	.word	0x00000000
        /*05e4*/ 	.short	0x010a
        /*05e6*/ 	.byte	0x04
	.zero		1


	//   ....[76]....
        /*05e8*/ 	.word	0x00002b10
        /*05ec*/ 	.word	0x000000ff
        /*05f0*/ 	.word	0x00000000
        /*05f4*/ 	.short	0x010a
        /*05f6*/ 	.byte	0x04
	.zero		1


	//   ....[77]....
        /*05f8*/ 	.word	0x00002ba0
        /*05fc*/ 	.word	0x000000ff
        /*0600*/ 	.word	0x00000000
        /*0604*/ 	.short	0x010a
        /*0606*/ 	.byte	0x04
	.zero		1


	//   ....[78]....
        /*0608*/ 	.word	0x00002c30
        /*060c*/ 	.word	0x000000ff
        /*0610*/ 	.word	0x00000000
        /*0614*/ 	.short	0x010a
        /*0616*/ 	.byte	0x04
	.zero		1


	//   ....[79]....
        /*0618*/ 	.word	0x00002cc0
        /*061c*/ 	.word	0x000000ff
        /*0620*/ 	.word	0x00000000
        /*0624*/ 	.short	0x010a
        /*0626*/ 	.byte	0x04
	.zero		1


	//   ....[80]....
        /*0628*/ 	.word	0x00002d50
        /*062c*/ 	.word	0x000000ff
        /*0630*/ 	.word	0x00000000
        /*0634*/ 	.short	0x010a
        /*0636*/ 	.byte	0x04
	.zero		1


	//   ....[81]....
        /*0638*/ 	.word	0x00002de0
        /*063c*/ 	.word	0x000000ff
        /*0640*/ 	.word	0x00000000
        /*0644*/ 	.short	0x010a
        /*0646*/ 	.byte	0x04
	.zero		1


	//   ....[82]....
        /*0648*/ 	.word	0x00002e70
        /*064c*/ 	.word	0x000000ff
        /*0650*/ 	.word	0x00000000
        /*0654*/ 	.short	0x010a
        /*0656*/ 	.byte	0x04
	.zero		1


	//   ....[83]....
        /*0658*/ 	.word	0x00002f00
        /*065c*/ 	.word	0x000000ff
        /*0660*/ 	.word	0x00000000
        /*0664*/ 	.short	0x010a
        /*0666*/ 	.byte	0x04
	.zero		1


	//   ....[84]....
        /*0668*/ 	.word	0x00002f90
        /*066c*/ 	.word	0x000000ff
        /*0670*/ 	.word	0x00000000
        /*0674*/ 	.short	0x010a
        /*0676*/ 	.byte	0x04
	.zero		1


	//   ....[85]....
        /*0678*/ 	.word	0x00003030
        /*067c*/ 	.word	0x00000000
        /*0680*/ 	.word	0x00000000
        /*0684*/ 	.short	0x010a
        /*0686*/ 	.byte	0xff
	.zero		1


	//   ....[86]....
        /*0688*/ 	.word	0x00003160
        /*068c*/ 	.word	0x00000000
        /*0690*/ 	.word	0x000001b0
        /*0694*/ 	.short	0x010a
        /*0696*/ 	.byte	0xff
	.zero		1


	//   ....[87]....
        /*0698*/ 	.word	0x000031d0
        /*069c*/ 	.word	0x00000000
        /*06a0*/ 	.word	0x00000000
        /*06a4*/ 	.short	0x0101
        /*06a6*/ 	.byte	0xff
	.zero		1


	//   ....[88]....
        /*06a8*/ 	.word	0x000031f0
        /*06ac*/ 	.word	0x000000ff
        /*06b0*/ 	.word	0x00000160
        /*06b4*/ 	.short	0x010a
        /*06b6*/ 	.byte	0x05
	.zero		1


	//   ....[89]....
        /*06b8*/ 	.word	0x00003310
        /*06bc*/ 	.word	0x00000000
        /*06c0*/ 	.word	0x00000150
        /*06c4*/ 	.short	0x010a
        /*06c6*/ 	.byte	0xff
	.zero		1


	//   ....[90]....
        /*06c8*/ 	.word	0x00003410
        /*06cc*/ 	.word	0x00000000
        /*06d0*/ 	.word	0x00000000
        /*06d4*/ 	.short	0x0101
        /*06d6*/ 	.byte	0xff
	.zero		1


	//   ....[91]....
        /*06d8*/ 	.word	0x000034a0
        /*06dc*/ 	.word	0x000000ff
        /*06e0*/ 	.word	0x00000160
        /*06e4*/ 	.short	0x0106
        /*06e6*/ 	.byte	0x05
	.zero		1


	//   ....[92]....
        /*06e8*/ 	.word	0x000034c0
        /*06ec*/ 	.word	0x000000ff
        /*06f0*/ 	.word	0x00000160
        /*06f4*/ 	.short	0x010a
        /*06f6*/ 	.byte	0x05
	.zero		1


	//   ....[93]....
        /*06f8*/ 	.word	0x00003550
        /*06fc*/ 	.word	0x000000ff
        /*0700*/ 	.word	0x00000160
        /*0704*/ 	.short	0x0106
        /*0706*/ 	.byte	0x04
	.zero		1


	//   ....[94]....
        /*0708*/ 	.word	0x00003590
        /*070c*/ 	.word	0x00000000
        /*0710*/ 	.word	0x00000160
        /*0714*/ 	.short	0x010a
        /*0716*/ 	.byte	0xff
	.zero		1


	//   ....[95]....
        /*0718*/ 	.word	0x000037d0
        /*071c*/ 	.word	0x000000ff
        /*0720*/ 	.word	0x00000008
        /*0724*/ 	.short	0x010a
        /*0726*/ 	.byte	0x06
	.zero		1


	//   ....[96]....
        /*0728*/ 	.word	0x000037f0
        /*072c*/ 	.word	0x000000ff
        /*0730*/ 	.word	0x00000008
        /*0734*/ 	.short	0x010a
        /*0736*/ 	.byte	0x06
	.zero		1


	//   ....[97]....
        /*0738*/ 	.word	0x00003980
        /*073c*/ 	.word	0x000000ff
        /*0740*/ 	.word	0x00000008
        /*0744*/ 	.short	0x010a
        /*0746*/ 	.byte	0x06
	.zero		1


	//   ....[98]....
        /*0748*/ 	.word	0x000039a0
        /*074c*/ 	.word	0x000000ff
        /*0750*/ 	.word	0x00000008
        /*0754*/ 	.short	0x010a
        /*0756*/ 	.byte	0x06
	.zero		1


	//   ....[99]....
        /*0758*/ 	.word	0x00003a60
        /*075c*/ 	.word	0x000000ff
        /*0760*/ 	.word	0x00000000
        /*0764*/ 	.short	0x0101
        /*0766*/ 	.byte	0x07
	.zero		1


	//   ....[100]....
        /*0768*/ 	.word	0x00003d60
        /*076c*/ 	.word	0x00000000
        /*0770*/ 	.word	0x00000150
        /*0774*/ 	.short	0x010a
        /*0776*/ 	.byte	0xff
	.zero		1


	//   ....[101]....
        /*0778*/ 	.word	0x00003e20
        /*077c*/ 	.word	0x00000000
        /*0780*/ 	.word	0x00000000
        /*0784*/ 	.short	0x0101
        /*0786*/ 	.byte	0xff
	.zero		1


	//   ....[102]....
        /*0788*/ 	.word	0x00003ee0
        /*078c*/ 	.word	0x000000ff
        /*0790*/ 	.word	0x00000000
        /*0794*/ 	.short	0x010a
        /*0796*/ 	.byte	0x06
	.zero		1


	//   ....[103]....
        /*0798*/ 	.word	0x00003ef0
        /*079c*/ 	.word	0x000000ff
        /*07a0*/ 	.word	0x00000190
        /*07a4*/ 	.short	0x010a
        /*07a6*/ 	.byte	0x0a
	.zero		1


	//   ....[104]....
        /*07a8*/ 	.word	0x00003fa0
        /*07ac*/ 	.word	0x000000ff
        /*07b0*/ 	.word	0x00000000
        /*07b4*/ 	.short	0x010a
        /*07b6*/ 	.byte	0x09
	.zero		1


	//   ....[105]....
        /*07b8*/ 	.word	0x000040e0
        /*07bc*/ 	.word	0x000000ff
        /*07c0*/ 	.word	0x00000000
        /*07c4*/ 	.short	0x010a
        /*07c6*/ 	.byte	0x06
	.zero		1


	//   ....[106]....
        /*07c8*/ 	.word	0x00004330
        /*07cc*/ 	.word	0x000000ff
        /*07d0*/ 	.word	0x00000000
        /*07d4*/ 	.short	0x010a
        /*07d6*/ 	.byte	0x07
	.zero		1


	//   ....[107]....
        /*07d8*/ 	.word	0x000043c0
        /*07dc*/ 	.word	0x000000ff
        /*07e0*/ 	.word	0x00000000
        /*07e4*/ 	.short	0x010a
        /*07e6*/ 	.byte	0x07
	.zero		1


	//   ....[108]....
        /*07e8*/ 	.word	0x00004450
        /*07ec*/ 	.word	0x000000ff
        /*07f0*/ 	.word	0x00000000
        /*07f4*/ 	.short	0x010a
        /*07f6*/ 	.byte	0x07
	.zero		1


	//   ....[109]....
        /*07f8*/ 	.word	0x000044f0
        /*07fc*/ 	.word	0x00000000
        /*0800*/ 	.word	0x00000000
        /*0804*/ 	.short	0x010a
        /*0806*/ 	.byte	0xff
	.zero		1


	//   ....[110]....
        /*0808*/ 	.word	0x00004530
        /*080c*/ 	.word	0x00000000
        /*0810*/ 	.word	0x00000000
        /*0814*/ 	.short	0x010a
        /*0816*/ 	.byte	0xff
	.zero		1


	//   ....[111]....
        /*0818*/ 	.word	0x000045a0
        /*081c*/ 	.word	0x000000ff
        /*0820*/ 	.word	0x00000000
        /*0824*/ 	.short	0x0101
        /*0826*/ 	.byte	0x05
	.zero		1


	//   ....[112]....
        /*0828*/ 	.word	0x000045e0
        /*082c*/ 	.word	0x000000ff
        /*0830*/ 	.word	0x000001d0
        /*0834*/ 	.short	0x010a
        /*0836*/ 	.byte	0x08
	.zero		1


	//   ....[113]....
        /*0838*/ 	.word	0x00004630
        /*083c*/ 	.word	0x000000ff
        /*0840*/ 	.word	0x00000000
        /*0844*/ 	.short	0x0101
        /*0846*/ 	.byte	0x05
	.zero		1


	//   ....[114]....
        /*0848*/ 	.word	0x00004a80
        /*084c*/ 	.word	0x00000000
        /*0850*/ 	.word	0x00000150
        /*0854*/ 	.short	0x010a
        /*0856*/ 	.byte	0xff
	.zero		1


	//   ....[115]....
        /*0858*/ 	.word	0x00004b40
        /*085c*/ 	.word	0x00000000
        /*0860*/ 	.word	0x00000000
        /*0864*/ 	.short	0x0101
        /*0866*/ 	.byte	0xff
	.zero		1


	//   ....[116]....
        /*0868*/ 	.word	0x00004e60
        /*086c*/ 	.word	0x000000ff
        /*0870*/ 	.word	0x00000148
        /*0874*/ 	.short	0x010a
        /*0876*/ 	.byte	0x07
	.zero		1


	//   ....[117]....
        /*0878*/ 	.word	0x00005050
        /*087c*/ 	.word	0x000000ff
        /*0880*/ 	.word	0x00000120
        /*0884*/ 	.short	0x010a
        /*0886*/ 	.byte	0x07
	.zero		1


	//   ....[118]....
        /*0888*/ 	.word	0x00005240
        /*088c*/ 	.word	0x000000ff
        /*0890*/ 	.word	0x00000100
        /*0894*/ 	.short	0x010b
        /*0896*/ 	.byte	0x07
	.zero		1


	//   ....[119]....
        /*0898*/ 	.word	0x00005250
        /*089c*/ 	.word	0x000000ff
        /*08a0*/ 	.word	0x00000000
        /*08a4*/ 	.short	0x0101
        /*08a6*/ 	.byte	0x0e
	.zero		1


	//   ....[120]....
        /*08a8*/ 	.word	0x00005260
        /*08ac*/ 	.word	0x000000ff
        /*08b0*/ 	.word	0x00000128
        /*08b4*/ 	.short	0x010a
        /*08b6*/ 	.byte	0x07
	.zero		1


	//   ....[121]....
        /*08b8*/ 	.word	0x00005410
        /*08bc*/ 	.word	0x000000ff
        /*08c0*/ 	.word	0x00000108
        /*08c4*/ 	.short	0x010b
        /*08c6*/ 	.byte	0x07
	.zero		1


	//   ....[122]....
        /*08c8*/ 	.word	0x00005420
        /*08cc*/ 	.word	0x000000ff
        /*08d0*/ 	.word	0x00000000
        /*08d4*/ 	.short	0x0101
        /*08d6*/ 	.byte	0x0e
	.zero		1


	//   ....[123]....
        /*08d8*/ 	.word	0x00005430
        /*08dc*/ 	.word	0x000000ff
        /*08e0*/ 	.word	0x00000130
        /*08e4*/ 	.short	0x010a
        /*08e6*/ 	.byte	0x07
	.zero		1


	//   ....[124]....
        /*08e8*/ 	.word	0x00005620
        /*08ec*/ 	.word	0x000000ff
        /*08f0*/ 	.word	0x00000110
        /*08f4*/ 	.short	0x010b
        /*08f6*/ 	.byte	0x07
	.zero		1


	//   ....[125]....
        /*08f8*/ 	.word	0x00005690
        /*08fc*/ 	.word	0x000000ff
        /*0900*/ 	.word	0x00000000
        /*0904*/ 	.short	0x0101
        /*0906*/ 	.byte	0x0e
	.zero		1


	//   ....[126]....
        /*0908*/ 	.word	0x000056a0
        /*090c*/ 	.word	0x000000ff
        /*0910*/ 	.word	0x00000138
        /*0914*/ 	.short	0x010a
        /*0916*/ 	.byte	0x07
	.zero		1


	//   ....[127]....
        /*0918*/ 	.word	0x00005940
        /*091c*/ 	.word	0x000000ff
        /*0920*/ 	.word	0x00000118
        /*0924*/ 	.short	0x010b
        /*0926*/ 	.byte	0x07
	.zero		1


	//   ....[128]....
        /*0928*/ 	.word	0x00005960
        /*092c*/ 	.word	0x000000ff
        /*0930*/ 	.word	0x00000000
        /*0934*/ 	.short	0x0101
        /*0936*/ 	.byte	0x0d
	.zero		1


	//   ....[129]....
        /*0938*/ 	.word	0x00005990
        /*093c*/ 	.word	0x000000ff
        /*0940*/ 	.word	0x00000120
        /*0944*/ 	.short	0x010a
        /*0946*/ 	.byte	0x07
	.zero		1


	//   ....[130]....
        /*0948*/ 	.word	0x000059b0
        /*094c*/ 	.word	0x000000ff
        /*0950*/ 	.word	0x00000128
        /*0954*/ 	.short	0x010a
        /*0956*/ 	.byte	0x07
	.zero		1


	//   ....[131]....
        /*0958*/ 	.word	0x000059d0
        /*095c*/ 	.word	0x000000ff
        /*0960*/ 	.word	0x00000130
        /*0964*/ 	.short	0x010a
        /*0966*/ 	.byte	0x07
	.zero		1


	//   ....[132]....
        /*0968*/ 	.word	0x00005a10
        /*096c*/ 	.word	0x00000000
        /*0970*/ 	.word	0x00000138
        /*0974*/ 	.short	0x010a
        /*0976*/ 	.byte	0xff
	.zero		1


	//   ....[133]....
        /*0978*/ 	.word	0x00005d50
        /*097c*/ 	.word	0x00000000
        /*0980*/ 	.word	0x00000150
        /*0984*/ 	.short	0x010a
        /*0986*/ 	.byte	0xff
	.zero		1


	//   ....[134]....
        /*0988*/ 	.word	0x00005e60
        /*098c*/ 	.word	0x00000000
        /*0990*/ 	.word	0x00000000
        /*0994*/ 	.short	0x0101
        /*0996*/ 	.byte	0xff
	.zero		1


	//   ....[135]....
        /*0998*/ 	.word	0x00006810
        /*099c*/ 	.word	0x00000000
        /*09a0*/ 	.word	0x00000100
        /*09a4*/ 	.short	0x010a
        /*09a6*/ 	.byte	0xff
	.zero		1


	//   ....[136]....
        /*09a8*/ 	.word	0x000068c0
        /*09ac*/ 	.word	0x00000073
        /*09b0*/ 	.word	0x00000170
        /*09b4*/ 	.short	0x010a
        /*09b6*/ 	.byte	0xff
	.zero		1


	//   ....[137]....
        /*09b8*/ 	.word	0x00006a50
        /*09bc*/ 	.word	0x00000000
        /*09c0*/ 	.word	0x00000100
        /*09c4*/ 	.short	0x010a
        /*09c6*/ 	.byte	0xff
	.zero		1


	//   ....[138]....
        /*09c8*/ 	.word	0x00006b70
        /*09cc*/ 	.word	0x00000000
        /*09d0*/ 	.word	0x00000000
        /*09d4*/ 	.short	0x0101
        /*09d6*/ 	.byte	0xff
	.zero		1


	//   ....[139]....
        /*09d8*/ 	.word	0x00006bf0
        /*09dc*/ 	.word	0x00000073
        /*09e0*/ 	.word	0x00000170
        /*09e4*/ 	.short	0x010a
        /*09e6*/ 	.byte	0xff
	.zero		1


	//   ....[140]....
        /*09e8*/ 	.word	0x00007790
        /*09ec*/ 	.word	0x00000000
        /*09f0*/ 	.word	0x00000100
        /*09f4*/ 	.short	0x010a
        /*09f6*/ 	.byte	0xff
	.zero		1


	//   ....[141]....
        /*09f8*/ 	.word	0x00007850
        /*09fc*/ 	.word	0x00000000
        /*0a00*/ 	.word	0x00000100
        /*0a04*/ 	.short	0x010a
        /*0a06*/ 	.byte	0xff
	.zero		1


	//   ....[142]....
        /*0a08*/ 	.word	0x00007980
        /*0a0c*/ 	.word	0x00000000
        /*0a10*/ 	.word	0x00000000
        /*0a14*/ 	.short	0x0101
        /*0a16*/ 	.byte	0xff
	.zero		1


	//   ....[143]....
        /*0a18*/ 	.word	0x00008530
        /*0a1c*/ 	.word	0x00000000
        /*0a20*/ 	.word	0x00000100
        /*0a24*/ 	.short	0x010a
        /*0a26*/ 	.byte	0xff
	.zero		1


	//   ....[144]....
        /*0a28*/ 	.word	0x000085f0
        /*0a2c*/ 	.word	0x00000000
        /*0a30*/ 	.word	0x00000100
        /*0a34*/ 	.short	0x010a
        /*0a36*/ 	.byte	0xff
	.zero		1


	//   ....[145]....
        /*0a38*/ 	.word	0x00008720
        /*0a3c*/ 	.word	0x00000000
        /*0a40*/ 	.word	0x00000000
        /*0a44*/ 	.short	0x0101
        /*0a46*/ 	.byte	0xff
	.zero		1


	//   ....[146]....
        /*0a48*/ 	.word	0x000092f0
        /*0a4c*/ 	.word	0x00000000
        /*0a50*/ 	.word	0x00000100
        /*0a54*/ 	.short	0x010a
        /*0a56*/ 	.byte	0xff
	.zero		1


	//   ....[147]....
        /*0a58*/ 	.word	0x000093b0
        /*0a5c*/ 	.word	0x00000000
        /*0a60*/ 	.word	0x00000100
        /*0a64*/ 	.short	0x010a
        /*0a66*/ 	.byte	0xff
	.zero		1


	//   ....[148]....
        /*0a68*/ 	.word	0x000094e0
        /*0a6c*/ 	.word	0x00000000
        /*0a70*/ 	.word	0x00000000
        /*0a74*/ 	.short	0x0101
        /*0a76*/ 	.byte	0xff
	.zero		1


	//   ....[149]....
        /*0a78*/ 	.word	0x000097e0
        /*0a7c*/ 	.word	0x00000073
        /*0a80*/ 	.word	0x00000000
        /*0a84*/ 	.short	0x0101
        /*0a86*/ 	.byte	0xff
	.zero		1


	//   ....[150]....
        /*0a88*/ 	.word	0x0000a190
        /*0a8c*/ 	.word	0x00000002
        /*0a90*/ 	.word	0x000001c0
        /*0a94*/ 	.short	0x010a
        /*0a96*/ 	.byte	0xff
	.zero		1


	//   ....[151]....
        /*0a98*/ 	.word	0x0000a1f0
        /*0a9c*/ 	.word	0x00000002
        /*0aa0*/ 	.word	0x00000080
        /*0aa4*/ 	.short	0x010a
        /*0aa6*/ 	.byte	0xff
	.zero		1


	//   ....[152]....
        /*0aa8*/ 	.word	0x0000a250
        /*0aac*/ 	.word	0x00000002
        /*0ab0*/ 	.word	0x00000080
        /*0ab4*/ 	.short	0x010a
        /*0ab6*/ 	.byte	0xff
	.zero		1


	//   ....[153]....
        /*0ab8*/ 	.word	0x0000a2a0
        /*0abc*/ 	.word	0x00000002
        /*0ac0*/ 	.word	0x00000150
        /*0ac4*/ 	.short	0x010a
        /*0ac6*/ 	.byte	0xff
	.zero		1


	//   ....[154]....
        /*0ac8*/ 	.word	0x0000a300
        /*0acc*/ 	.word	0x00000000
        /*0ad0*/ 	.word	0x00000000
        /*0ad4*/ 	.short	0x010a
        /*0ad6*/ 	.byte	0xff
	.zero		1


	//   ....[155]....
        /*0ad8*/ 	.word	0x0000a360
        /*0adc*/ 	.word	0x00000000
        /*0ae0*/ 	.word	0x00000000
        /*0ae4*/ 	.short	0x010a
        /*0ae6*/ 	.byte	0xff
	.zero		1


	//   ....[156]....
        /*0ae8*/ 	.word	0x0000a3c0
        /*0aec*/ 	.word	0x00000000
        /*0af0*/ 	.word	0x00000000
        /*0af4*/ 	.short	0x010a
        /*0af6*/ 	.byte	0xff
	.zero		1


	//   ....[157]....
        /*0af8*/ 	.word	0x0000a420
        /*0afc*/ 	.word	0x00000000
        /*0b00*/ 	.word	0x00000000
        /*0b04*/ 	.short	0x010a
        /*0b06*/ 	.byte	0xff
	.zero		1


	//   ....[158]....
        /*0b08*/ 	.word	0x0000a480
        /*0b0c*/ 	.word	0x00000000
        /*0b10*/ 	.word	0x00000000
        /*0b14*/ 	.short	0x010a
        /*0b16*/ 	.byte	0xff
	.zero		1


	//   ....[159]....
        /*0b18*/ 	.word	0x0000a4e0
        /*0b1c*/ 	.word	0x00000000
        /*0b20*/ 	.word	0x00000000
        /*0b24*/ 	.short	0x010a
        /*0b26*/ 	.byte	0xff
	.zero		1


	//   ....[160]....
        /*0b28*/ 	.word	0x0000a540
        /*0b2c*/ 	.word	0x00000000
        /*0b30*/ 	.word	0x00000000
        /*0b34*/ 	.short	0x010a
        /*0b36*/ 	.byte	0xff
	.zero		1


	//   ....[161]....
        /*0b38*/ 	.word	0x0000a5a0
        /*0b3c*/ 	.word	0x00000000
        /*0b40*/ 	.word	0x00000000
        /*0b44*/ 	.short	0x010a
        /*0b46*/ 	.byte	0xff
	.zero		1


	//   ....[162]....
        /*0b48*/ 	.word	0x0000a600
        /*0b4c*/ 	.word	0x00000000
        /*0b50*/ 	.word	0x00000000
        /*0b54*/ 	.short	0x010a
        /*0b56*/ 	.byte	0xff
	.zero		1


	//   ....[163]....
        /*0b58*/ 	.word	0x0000a660
        /*0b5c*/ 	.word	0x00000000
        /*0b60*/ 	.word	0x00000000
        /*0b64*/ 	.short	0x010a
        /*0b66*/ 	.byte	0xff
	.zero		1


	//   ....[164]....
        /*0b68*/ 	.word	0x0000a6c0
        /*0b6c*/ 	.word	0x00000000
        /*0b70*/ 	.word	0x00000000
        /*0b74*/ 	.short	0x010a
        /*0b76*/ 	.byte	0xff
	.zero		1


	//   ....[165]....
        /*0b78*/ 	.word	0x0000a720
        /*0b7c*/ 	.word	0x00000000
        /*0b80*/ 	.word	0x00000000
        /*0b84*/ 	.short	0x010a
        /*0b86*/ 	.byte	0xff
	.zero		1


	//   ....[166]....
        /*0b88*/ 	.word	0x0000a780
        /*0b8c*/ 	.word	0x00000000
        /*0b90*/ 	.word	0x00000000
        /*0b94*/ 	.short	0x010a
        /*0b96*/ 	.byte	0xff
	.zero		1


	//   ....[167]....
        /*0b98*/ 	.word	0x0000a7e0
        /*0b9c*/ 	.word	0x00000000
        /*0ba0*/ 	.word	0x00000000
        /*0ba4*/ 	.short	0x010a
        /*0ba6*/ 	.byte	0xff
	.zero		1


	//   ....[168]....
        /*0ba8*/ 	.word	0x0000a840
        /*0bac*/ 	.word	0x00000000
        /*0bb0*/ 	.word	0x00000000
        /*0bb4*/ 	.short	0x010a
        /*0bb6*/ 	.byte	0xff
	.zero		1


	//   ....[169]....
        /*0bb8*/ 	.word	0x0000a890
        /*0bbc*/ 	.word	0x00000000
        /*0bc0*/ 	.word	0x000001b0
        /*0bc4*/ 	.short	0x010a
        /*0bc6*/ 	.byte	0xff
	.zero		1


	//   ....[170]....
        /*0bc8*/ 	.word	0x0000a8f0
        /*0bcc*/ 	.word	0x00000000
        /*0bd0*/ 	.word	0x00000160
        /*0bd4*/ 	.short	0x010a
        /*0bd6*/ 	.byte	0xff
	.zero		1


	//   ....[171]....
        /*0bd8*/ 	.word	0x0000a940
        /*0bdc*/ 	.word	0x00000000
        /*0be0*/ 	.word	0x00000150
        /*0be4*/ 	.short	0x010a
        /*0be6*/ 	.byte	0xff
	.zero		1


	//   ....[172]....
        /*0be8*/ 	.word	0x0000a9a0
        /*0bec*/ 	.word	0x00000000
        /*0bf0*/ 	.word	0x00000160
        /*0bf4*/ 	.short	0x010a
        /*0bf6*/ 	.byte	0xff
	.zero		1


	//   ....[173]....
        /*0bf8*/ 	.word	0x0000aa00
        /*0bfc*/ 	.word	0x00000004
        /*0c00*/ 	.word	0x00000008
        /*0c04*/ 	.short	0x010a
        /*0c06*/ 	.byte	0xff
	.zero		1


	//   ....[174]....
        /*0c08*/ 	.word	0x0000aae0
        /*0c0c*/ 	.word	0x00000002
        /*0c10*/ 	.word	0x00000008
        /*0c14*/ 	.short	0x010a
        /*0c16*/ 	.byte	0xff
	.zero		1


	//   ....[175]....
        /*0c18*/ 	.word	0x0000ab30
        /*0c1c*/ 	.word	0x00000000
        /*0c20*/ 	.word	0x00000150
        /*0c24*/ 	.short	0x010a
        /*0c26*/ 	.byte	0xff
	.zero		1


	//   ....[176]....
        /*0c28*/ 	.word	0x0000ab90
        /*0c2c*/ 	.word	0x00000000
        /*0c30*/ 	.word	0x00000190
        /*0c34*/ 	.short	0x010a
        /*0c36*/ 	.byte	0xff
	.zero		1


	//   ....[177]....
        /*0c38*/ 	.word	0x0000abf0
        /*0c3c*/ 	.word	0x00000000
        /*0c40*/ 	.word	0x00000000
        /*0c44*/ 	.short	0x010a
        /*0c46*/ 	.byte	0xff
	.zero		1


	//   ....[178]....
        /*0c48*/ 	.word	0x0000ac50
        /*0c4c*/ 	.word	0x00000000
        /*0c50*/ 	.word	0x00000000
        /*0c54*/ 	.short	0x010a
        /*0c56*/ 	.byte	0xff
	.zero		1


	//   ....[179]....
        /*0c58*/ 	.word	0x0000acb0
        /*0c5c*/ 	.word	0x00000000
        /*0c60*/ 	.word	0x00000000
        /*0c64*/ 	.short	0x010a
        /*0c66*/ 	.byte	0xff
	.zero		1


	//   ....[180]....
        /*0c68*/ 	.word	0x0000ad10
        /*0c6c*/ 	.word	0x00000000
        /*0c70*/ 	.word	0x00000000
        /*0c74*/ 	.short	0x010a
        /*0c76*/ 	.byte	0xff
	.zero		1


	//   ....[181]....
        /*0c78*/ 	.word	0x0000ad70
        /*0c7c*/ 	.word	0x00000000
        /*0c80*/ 	.word	0x000001d0
        /*0c84*/ 	.short	0x010a
        /*0c86*/ 	.byte	0xff
	.zero		1


	//   ....[182]....
        /*0c88*/ 	.word	0x0000adc0
        /*0c8c*/ 	.word	0x00000000
        /*0c90*/ 	.word	0x00000150
        /*0c94*/ 	.short	0x010a
        /*0c96*/ 	.byte	0xff
	.zero		1


	//   ....[183]....
        /*0c98*/ 	.word	0x0000ae20
        /*0c9c*/ 	.word	0x00000000
        /*0ca0*/ 	.word	0x00000148
        /*0ca4*/ 	.short	0x010a
        /*0ca6*/ 	.byte	0xff
	.zero		1


	//   ....[184]....
        /*0ca8*/ 	.word	0x0000ae80
        /*0cac*/ 	.word	0x00000000
        /*0cb0*/ 	.word	0x00000120
        /*0cb4*/ 	.short	0x010a
        /*0cb6*/ 	.byte	0xff
	.zero		1


	//   ....[185]....
        /*0cb8*/ 	.word	0x0000aee0
        /*0cbc*/ 	.word	0x00000000
        /*0cc0*/ 	.word	0x00000128
        /*0cc4*/ 	.short	0x010a
        /*0cc6*/ 	.byte	0xff
	.zero		1


	//   ....[186]....
        /*0cc8*/ 	.word	0x0000af40
        /*0ccc*/ 	.word	0x00000000
        /*0cd0*/ 	.word	0x00000130
        /*0cd4*/ 	.short	0x010a
        /*0cd6*/ 	.byte	0xff
	.zero		1


	//   ....[187]....
        /*0cd8*/ 	.word	0x0000afa0
        /*0cdc*/ 	.word	0x00000000
        /*0ce0*/ 	.word	0x00000138
        /*0ce4*/ 	.short	0x010a
        /*0ce6*/ 	.byte	0xff
	.zero		1


	//   ....[188]....
        /*0ce8*/ 	.word	0x0000b000
        /*0cec*/ 	.word	0x00000000
        /*0cf0*/ 	.word	0x00000120
        /*0cf4*/ 	.short	0x010a
        /*0cf6*/ 	.byte	0xff
	.zero		1


	//   ....[189]....
        /*0cf8*/ 	.word	0x0000b060
        /*0cfc*/ 	.word	0x00000000
        /*0d00*/ 	.word	0x00000128
        /*0d04*/ 	.short	0x010a
        /*0d06*/ 	.byte	0xff
	.zero		1


	//   ....[190]....
        /*0d08*/ 	.word	0x0000b0c0
        /*0d0c*/ 	.word	0x00000000
        /*0d10*/ 	.word	0x00000130
        /*0d14*/ 	.short	0x010a
        /*0d16*/ 	.byte	0xff
	.zero		1


	//   ....[191]....
        /*0d18*/ 	.word	0x0000b110
        /*0d1c*/ 	.word	0x00000000
        /*0d20*/ 	.word	0x00000150
        /*0d24*/ 	.short	0x010a
        /*0d26*/ 	.byte	0xff
	.zero		1


	//   ....[192]....
        /*0d28*/ 	.word	0x0000b160
        /*0d2c*/ 	.word	0x00000000
        /*0d30*/ 	.word	0x00000100
        /*0d34*/ 	.short	0x010a
        /*0d36*/ 	.byte	0xff
	.zero		1


	//   ....[193]....
        /*0d38*/ 	.word	0x0000b1b0
        /*0d3c*/ 	.word	0x00000073
        /*0d40*/ 	.word	0x00000170
        /*0d44*/ 	.short	0x010a
        /*0d46*/ 	.byte	0xff
	.zero		1


	//   ....[194]....
        /*0d48*/ 	.word	0x0000b200
        /*0d4c*/ 	.word	0x00000000
        /*0d50*/ 	.word	0x00000100
        /*0d54*/ 	.short	0x010a
        /*0d56*/ 	.byte	0xff
	.zero		1


	//   ....[195]....
        /*0d58*/ 	.word	0x0000b250
        /*0d5c*/ 	.word	0x00000000
        /*0d60*/ 	.word	0x00000100
        /*0d64*/ 	.short	0x010a
        /*0d66*/ 	.byte	0xff
	.zero		1


	//   ....[196]....
        /*0d68*/ 	.word	0x0000b2a0
        /*0d6c*/ 	.word	0x00000000
        /*0d70*/ 	.word	0x00000100
        /*0d74*/ 	.short	0x010a
        /*0d76*/ 	.byte	0xff
	.zero		1


	//----- nvinfo : EIATTR_NUM_MBARRIERS
	.align		4
.L_48:
        /*0d78*/ 	.byte	0x03, 0x38
        /*0d7a*/ 	.short	0x003b


	//----- nvinfo : EIATTR_EXIT_INSTR_OFFSETS
	.align		4
        /*0d7c*/ 	.byte	0x04, 0x1c
        /*0d7e*/ 	.short	(.L_50 - .L_49)


	//   ....[0]....
.L_49:
        /*0d80*/ 	.word	0x00003060


	//   ....[1]....
        /*0d84*/ 	.word	0x00003560


	//   ....[2]....
        /*0d88*/ 	.word	0x000035c0


	//   ....[3]....
        /*0d8c*/ 	.word	0x00004860


	//   ....[4]....
        /*0d90*/ 	.word	0x00005a40


	//   ....[5]....
        /*0d94*/ 	.word	0x00005a80


	//   ....[6]....
        /*0d98*/ 	.word	0x0000a180


	//----- nvinfo : EIATTR_MAX_THREADS
	.align		4
.L_50:
        /*0d9c*/ 	.byte	0x04, 0x05
        /*0d9e*/ 	.short	(.L_52 - .L_51)
.L_51:
        /*0da0*/ 	.word	0x00000100
        /*0da4*/ 	.word	0x00000001
        /*0da8*/ 	.word	0x00000001


	//----- nvinfo : EIATTR_CRS_STACK_SIZE
	.align		4
.L_52:
        /*0dac*/ 	.byte	0x04, 0x1e
        /*0dae*/ 	.short	(.L_54 - .L_53)
.L_53:
        /*0db0*/ 	.word	0x00000000


	//----- nvinfo : EIATTR_CBANK_PARAM_SIZE
	.align		4
.L_54:
        /*0db4*/ 	.byte	0x03, 0x19
        /*0db6*/ 	.short	0x0800


	//----- nvinfo : EIATTR_PARAM_CBANK
	.align		4
        /*0db8*/ 	.byte	0x04, 0x0a
        /*0dba*/ 	.short	(.L_56 - .L_55)
	.align		4
.L_55:
        /*0dbc*/ 	.word	index@(.nv.constant0._ZN7cutlass13device_kernelINS_4gemm6kernel13GemmUniversalIN4cute5tupleIJiiiiEEENS1_10collective13CollectiveMmaINS1_35MainloopSm100TmaUmmaWarpSpecializedILi16ELi2ELi4ENS5_IJNS4_1CILi2EEENSA_ILi1EEESC_EEEEENS5_IJNSA_ILi128EEENSA_ILi256EEENSA_ILi64EEEEEENS_12float_e4m3_tENS5_IJlSC_lEEESJ_SK_NS4_8TiledMMAINS4_8MMA_AtomIJNS4_10MMA_TraitsINS4_25SM100_MMA_F8F6F4_2x1SM_SSEJSJ_SJ_fSF_SG_NS4_17integral_constantINS4_4UMMA5MajorELSR_0EEESS_NSP_INSQ_7ScaleInELST_0EEESU_EEEEEENS4_6LayoutINS5_IJSC_SC_SC_EEENS5_IJNSA_ILi0EEESZ_SZ_EEEEENS5_IJNS4_10UnderscoreES12_S12_EEEEENS4_18SM100_TMA_2SM_LOADENS4_14ComposedLayoutINS4_7SwizzleILi2ELi4ELi3EEENS4_18smem_ptr_flag_bitsILi8EEENSX_INS5_IJNSA_ILi8EEESH_EEENS5_IJSH_SC_EEEEEEEvNS4_8identityES15_S1F_vS1G_EENS_8epilogue10collective18CollectiveEpilogueINS1I_23Sm100TmaWarpSpecializedILi4ELi2ELi32ELb0ELb0EEEJNS5_IJSH_SG_SH_EEENS5_IJNSX_ISH_SC_EENSX_INS5_IJNSA_ILi32EEESB_EEENS5_IJSC_SF_EEEEEEEESJ_SK_SJ_SK_NS1I_6fusion15FusionCallbacksIS1M_NS1U_13LinCombEltActINS1I_6thread4ReLuESJ_fSJ_fLNS_15FloatRoundStyleE2EEES1N_S1T_JEEENS4_5SM1004TMEM4LOAD26SM100_TMEM_LOAD_32dp32b32xENS4_13SM90_TMA_LOADENS16_INS17_ILi1ELi4ELi3EEES1A_NSX_INS5_IJS1B_S1P_EEENS5_IJS1P_SC_EEEEEEENS4_39AutoVectorizingCopyWithAssumedAlignmentILi128EEENS4_14SM90_TMA_STOREES2B_S2D_S2D_EEEvvEEEEvNT_6ParamsE)
        /*0dc0*/ 	.short	0x0380
        /*0dc2*/ 	.short	0x0800


	//----- nvinfo : EIATTR_SW_WAR
	.align		4
.L_56:
        /*0dc4*/ 	.byte	0x04, 0x36
        /*0dc6*/ 	.short	(.L_58 - .L_57)
.L_57:
        /*0dc8*/ 	.word	0x00000008
.L_58:


//--------------------- .nv.callgraph             --------------------------
	.section	.nv.callgraph,"",@"SHT_CUDA_CALLGRAPH"
	.align	4
	.sectionentsize	8
	.align		4
        /*0000*/ 	.word	0x00000000
	.align		4
        /*0004*/ 	.word	0xffffffff
	.align		4
        /*0008*/ 	.word	index@(_ZN7cutlass13device_kernelINS_4gemm6kernel13GemmUniversalIN4cute5tupleIJiiiiEEENS1_10collective13CollectiveMmaINS1_35MainloopSm100TmaUmmaWarpSpecializedILi16ELi2ELi4ENS5_IJNS4_1CILi2EEENSA_ILi1EEESC_EEEEENS5_IJNSA_ILi128EEENSA_ILi256EEENSA_ILi64EEEEEENS_12float_e4m3_tENS5_IJlSC_lEEESJ_SK_NS4_8TiledMMAINS4_8MMA_AtomIJNS4_10MMA_TraitsINS4_25SM100_MMA_F8F6F4_2x1SM_SSEJSJ_SJ_fSF_SG_NS4_17integral_constantINS4_4UMMA5MajorELSR_0EEESS_NSP_INSQ_7ScaleInELST_0EEESU_EEEEEENS4_6LayoutINS5_IJSC_SC_SC_EEENS5_IJNSA_ILi0EEESZ_SZ_EEEEENS5_IJNS4_10UnderscoreES12_S12_EEEEENS4_18SM100_TMA_2SM_LOADENS4_14ComposedLayoutINS4_7SwizzleILi2ELi4ELi3EEENS4_18smem_ptr_flag_bitsILi8EEENSX_INS5_IJNSA_ILi8EEESH_EEENS5_IJSH_SC_EEEEEEEvNS4_8identityES15_S1F_vS1G_EENS_8epilogue10collective18CollectiveEpilogueINS1I_23Sm100TmaWarpSpecializedILi4ELi2ELi32ELb0ELb0EEEJNS5_IJSH_SG_SH_EEENS5_IJNSX_ISH_SC_EENSX_INS5_IJNSA_ILi32EEESB_EEENS5_IJSC_SF_EEEEEEEESJ_SK_SJ_SK_NS1I_6fusion15FusionCallbacksIS1M_NS1U_13LinCombEltActINS1I_6thread4ReLuESJ_fSJ_fLNS_15FloatRoundStyleE2EEES1N_S1T_JEEENS4_5SM1004TMEM4LOAD26SM100_TMEM_LOAD_32dp32b32xENS4_13SM90_TMA_LOADENS16_INS17_ILi1ELi4ELi3EEES1A_NSX_INS5_IJS1B_S1P_EEENS5_IJS1P_SC_EEEEEEENS4_39AutoVectorizingCopyWithAssumedAlignmentILi128EEENS4_14SM90_TMA_STOREES2B_S2D_S2D_EEEvvEEEEvNT_6ParamsE)
	.align		4
        /*000c*/ 	.word	index@(__assertfail)
	.align		4
        /*0010*/ 	.word	0x00000000
	.align		4
        /*0014*/ 	.word	0xfffffffe
	.align		4
        /*0018*/ 	.word	0x00000000
	.align		4
        /*001c*/ 	.word	0xfffffffd
	.align		4
        /*0020*/ 	.word	0x00000000
	.align		4
        /*0024*/ 	.word	0xfffffffc


//--------------------- .nv.constant4             --------------------------
	.section	.nv.constant4,"a",@progbits
	.align	8
	.align		8
.nv.constant4:
        /*0000*/ 	.dword	__assertfail
	.align		8
        /*0008*/ 	.dword	__unnamed_1
	.align		8
        /*0010*/ 	.dword	__unnamed_2
	.align		8
        /*0018*/ 	.dword	__unnamed_3
	.align		8
        /*0020*/ 	.dword	_ZN39_INTERNAL_9c4012fb_4_k_cu_840a1a02_35794cuda3std3__45__cpo5beginE
	.align		8
        /*0028*/ 	.dword	_ZN39_INTERNAL_9c4012fb_4_k_cu_840a1a02_35794cuda3std3__45__cpo3endE
	.align		8
        /*0030*/ 	.dword	_ZN39_INTERNAL_9c4012fb_4_k_cu_840a1a02_35794cuda3std3__45__cpo6cbeginE
	.align		8
        /*0038*/ 	.dword	_ZN39_INTERNAL_9c4012fb_4_k_cu_840a1a02_35794cuda3std3__45__cpo4cendE
	.align		8
        /*0040*/ 	.dword	_ZN39_INTERNAL_9c4012fb_4_k_cu_840a1a02_35794cuda3std3__441_GLOBAL__N__9c4012fb_4_k_cu_840a1a02_35796ignoreE
	.align		8
        /*0048*/ 	.dword	_ZN39_INTERNAL_9c4012fb_4_k_cu_840a1a02_35794cuda3std3__419piecewise_constructE
	.align		8
        /*0050*/ 	.dword	_ZN39_INTERNAL_9c4012fb_4_k_cu_840a1a02_35794cuda3std3__48in_placeE
	.align		8
        /*0058*/ 	.dword	_ZN39_INTERNAL_9c4012fb_4_k_cu_840a1a02_35794cuda3std6ranges3__45__cpo4swapE
	.align		8
        /*0060*/ 	.dword	_ZN39_INTERNAL_9c4012fb_4_k_cu_840a1a02_35794cuda3std6ranges3__45__cpo9iter_moveE
	.align		8
        /*0068*/ 	.dword	_ZN39_INTERNAL_9c4012fb_4_k_cu_840a1a02_35794cute7productE
	.align		8
        /*0070*/ 	.dword	_ZN39_INTERNAL_9c4012fb_4_k_cu_840a1a02_35794cute1_E
	.align		8
        /*0078*/ 	.dword	$str$25
	.align		8
        /*0080*/ 	.dword	$str$26
	.align		8
        /*0088*/ 	.dword	$str$27
	.align		8
        /*0090*/ 	.dword	$str$28


//--------------------- .text._ZN7cutlass13device_kernelINS_4gemm6kernel13GemmUniversalIN4cute5tupleIJiiiiEEENS1_10collective13CollectiveMmaINS1_35MainloopSm100TmaUmmaWarpSpecializedILi16ELi2ELi4ENS5_IJNS4_1CILi2EEENSA_ILi1EEESC_EEEEENS5_IJNSA_ILi128EEENSA_ILi256EEENSA_ILi64EEEEEENS_12float_e4m3_tENS5_IJlSC_lEEESJ_SK_NS4_8TiledMMAINS4_8MMA_AtomIJNS4_10MMA_TraitsINS4_25SM100_MMA_F8F6F4_2x1SM_SSEJSJ_SJ_fSF_SG_NS4_17integral_constantINS4_4UMMA5MajorELSR_0EEESS_NSP_INSQ_7ScaleInELST_0EEESU_EEEEEENS4_6LayoutINS5_IJSC_SC_SC_EEENS5_IJNSA_ILi0EEESZ_SZ_EEEEENS5_IJNS4_10UnderscoreES12_S12_EEEEENS4_18SM100_TMA_2SM_LOADENS4_14ComposedLayoutINS4_7SwizzleILi2ELi4ELi3EEENS4_18smem_ptr_flag_bitsILi8EEENSX_INS5_IJNSA_ILi8EEESH_EEENS5_IJSH_SC_EEEEEEEvNS4_8identityES15_S1F_vS1G_EENS_8epilogue10collective18CollectiveEpilogueINS1I_23Sm100TmaWarpSpecializedILi4ELi2ELi32ELb0ELb0EEEJNS5_IJSH_SG_SH_EEENS5_IJNSX_ISH_SC_EENSX_INS5_IJNSA_ILi32EEESB_EEENS5_IJSC_SF_EEEEEEEESJ_SK_SJ_SK_NS1I_6fusion15FusionCallbacksIS1M_NS1U_13LinCombEltActINS1I_6thread4ReLuESJ_fSJ_fLNS_15FloatRoundStyleE2EEES1N_S1T_JEEENS4_5SM1004TMEM4LOAD26SM100_TMEM_LOAD_32dp32b32xENS4_13SM90_TMA_LOADENS16_INS17_ILi1ELi4ELi3EEES1A_NSX_INS5_IJS1B_S1P_EEENS5_IJS1P_SC_EEEEEEENS4_39AutoVectorizingCopyWithAssumedAlignmentILi128EEENS4_14SM90_TMA_STOREES2B_S2D_S2D_EEEvvEEEEvNT_6ParamsE --------------------------
	.section	.text._ZN7cutlass13device_kernelINS_4gemm6kernel13GemmUniversalIN4cute5tupleIJiiiiEEENS1_10collective13CollectiveMmaINS1_35MainloopSm100TmaUmmaWarpSpecializedILi16ELi2ELi4ENS5_IJNS4_1CILi2EEENSA_ILi1EEESC_EEEEENS5_IJNSA_ILi128EEENSA_ILi256EEENSA_ILi64EEEEEENS_12float_e4m3_tENS5_IJlSC_lEEESJ_SK_NS4_8TiledMMAINS4_8MMA_AtomIJNS4_10MMA_TraitsINS4_25SM100_MMA_F8F6F4_2x1SM_SSEJSJ_SJ_fSF_SG_NS4_17integral_constantINS4_4UMMA5MajorELSR_0EEESS_NSP_INSQ_7ScaleInELST_0EEESU_EEEEEENS4_6LayoutINS5_IJSC_SC_SC_EEENS5_IJNSA_ILi0EEESZ_SZ_EEEEENS5_IJNS4_10UnderscoreES12_S12_EEEEENS4_18SM100_TMA_2SM_LOADENS4_14ComposedLayoutINS4_7SwizzleILi2ELi4ELi3EEENS4_18smem_ptr_flag_bitsILi8EEENSX_INS5_IJNSA_ILi8EEESH_EEENS5_IJSH_SC_EEEEEEEvNS4_8identityES15_S1F_vS1G_EENS_8epilogue10collective18CollectiveEpilogueINS1I_23Sm100TmaWarpSpecializedILi4ELi2ELi32ELb0ELb0EEEJNS5_IJSH_SG_SH_EEENS5_IJNSX_ISH_SC_EENSX_INS5_IJNSA_ILi32EEESB_EEENS5_IJSC_SF_EEEEEEEESJ_SK_SJ_SK_NS1I_6fusion15FusionCallbacksIS1M_NS1U_13LinCombEltActINS1I_6thread4ReLuESJ_fSJ_fLNS_15FloatRoundStyleE2EEES1N_S1T_JEEENS4_5SM1004TMEM4LOAD26SM100_TMEM_LOAD_32dp32b32xENS4_13SM90_TMA_LOADENS16_INS17_ILi1ELi4ELi3EEES1A_NSX_INS5_IJS1B_S1P_EEENS5_IJS1P_SC_EEEEEEENS4_39AutoVectorizingCopyWithAssumedAlignmentILi128EEENS4_14SM90_TMA_STOREES2B_S2D_S2D_EEEvvEEEEvNT_6ParamsE,"ax",@progbits
	.align	128
.text._ZN7cutlass13device_kernelINS_4gemm6kernel13GemmUniversalIN4cute5tupleIJiiiiEEENS1_10collective13CollectiveMmaINS1_35MainloopSm100TmaUmmaWarpSpecializedILi16ELi2ELi4ENS5_IJNS4_1CILi2EEENSA_ILi1EEESC_EEEEENS5_IJNSA_ILi128EEENSA_ILi256EEENSA_ILi64EEEEEENS_12float_e4m3_tENS5_IJlSC_lEEESJ_SK_NS4_8TiledMMAINS4_8MMA_AtomIJNS4_10MMA_TraitsINS4_25SM100_MMA_F8F6F4_2x1SM_SSEJSJ_SJ_fSF_SG_NS4_17integral_constantINS4_4UMMA5MajorELSR_0EEESS_NSP_INSQ_7ScaleInELST_0EEESU_EEEEEENS4_6LayoutINS5_IJSC_SC_SC_EEENS5_IJNSA_ILi0EEESZ_SZ_EEEEENS5_IJNS4_10UnderscoreES12_S12_EEEEENS4_18SM100_TMA_2SM_LOADENS4_14ComposedLayoutINS4_7SwizzleILi2ELi4ELi3EEENS4_18smem_ptr_flag_bitsILi8EEENSX_INS5_IJNSA_ILi8EEESH_EEENS5_IJSH_SC_EEEEEEEvNS4_8identityES15_S1F_vS1G_EENS_8epilogue10collective18CollectiveEpilogueINS1I_23Sm100TmaWarpSpecializedILi4ELi2ELi32ELb0ELb0EEEJNS5_IJSH_SG_SH_EEENS5_IJNSX_ISH_SC_EENSX_INS5_IJNSA_ILi32EEESB_EEENS5_IJSC_SF_EEEEEEEESJ_SK_SJ_SK_NS1I_6fusion15FusionCallbacksIS1M_NS1U_13LinCombEltActINS1I_6thread4ReLuESJ_fSJ_fLNS_15FloatRoundStyleE2EEES1N_S1T_JEEENS4_5SM1004TMEM4LOAD26SM100_TMEM_LOAD_32dp32b32xENS4_13SM90_TMA_LOADENS16_INS17_ILi1ELi4ELi3EEES1A_NSX_INS5_IJS1B_S1P_EEENS5_IJS1P_SC_EEEEEEENS4_39AutoVectorizingCopyWithAssumedAlignmentILi128EEENS4_14SM90_TMA_STOREES2B_S2D_S2D_EEEvvEEEEvNT_6ParamsE:
        .type           _ZN7cutlass13device_kernelINS_4gemm6kernel13GemmUniversalIN4cute5tupleIJiiiiEEENS1_10collective13CollectiveMmaINS1_35MainloopSm100TmaUmmaWarpSpecializedILi16ELi2ELi4ENS5_IJNS4_1CILi2EEENSA_ILi1EEESC_EEEEENS5_IJNSA_ILi128EEENSA_ILi256EEENSA_ILi64EEEEEENS_12float_e4m3_tENS5_IJlSC_lEEESJ_SK_NS4_8TiledMMAINS4_8MMA_AtomIJNS4_10MMA_TraitsINS4_25SM100_MMA_F8F6F4_2x1SM_SSEJSJ_SJ_fSF_SG_NS4_17integral_constantINS4_4UMMA5MajorELSR_0EEESS_NSP_INSQ_7ScaleInELST_0EEESU_EEEEEENS4_6LayoutINS5_IJSC_SC_SC_EEENS5_IJNSA_ILi0EEESZ_SZ_EEEEENS5_IJNS4_10UnderscoreES12_S12_EEEEENS4_18SM100_TMA_2SM_LOADENS4_14ComposedLayoutINS4_7SwizzleILi2ELi4ELi3EEENS4_18smem_ptr_flag_bitsILi8EEENSX_INS5_IJNSA_ILi8EEESH_EEENS5_IJSH_SC_EEEEEEEvNS4_8identityES15_S1F_vS1G_EENS_8epilogue10collective18CollectiveEpilogueINS1I_23Sm100TmaWarpSpecializedILi4ELi2ELi32ELb0ELb0EEEJNS5_IJSH_SG_SH_EEENS5_IJNSX_ISH_SC_EENSX_INS5_IJNSA_ILi32EEESB_EEENS5_IJSC_SF_EEEEEEEESJ_SK_SJ_SK_NS1I_6fusion15FusionCallbacksIS1M_NS1U_13LinCombEltActINS1I_6thread4ReLuESJ_fSJ_fLNS_15FloatRoundStyleE2EEES1N_S1T_JEEENS4_5SM1004TMEM4LOAD26SM100_TMEM_LOAD_32dp32b32xENS4_13SM90_TMA_LOADENS16_INS17_ILi1ELi4ELi3EEES1A_NSX_INS5_IJS1B_S1P_EEENS5_IJS1P_SC_EEEEEEENS4_39AutoVectorizingCopyWithAssumedAlignmentILi128EEENS4_14SM90_TMA_STOREES2B_S2D_S2D_EEEvvEEEEvNT_6ParamsE,@function
        .size           _ZN7cutlass13device_kernelINS_4gemm6kernel13GemmUniversalIN4cute5tupleIJiiiiEEENS1_10collective13CollectiveMmaINS1_35MainloopSm100TmaUmmaWarpSpecializedILi16ELi2ELi4ENS5_IJNS4_1CILi2EEENSA_ILi1EEESC_EEEEENS5_IJNSA_ILi128EEENSA_ILi256EEENSA_ILi64EEEEEENS_12float_e4m3_tENS5_IJlSC_lEEESJ_SK_NS4_8TiledMMAINS4_8MMA_AtomIJNS4_10MMA_TraitsINS4_25SM100_MMA_F8F6F4_2x1SM_SSEJSJ_SJ_fSF_SG_NS4_17integral_constantINS4_4UMMA5MajorELSR_0EEESS_NSP_INSQ_7ScaleInELST_0EEESU_EEEEEENS4_6LayoutINS5_IJSC_SC_SC_EEENS5_IJNSA_ILi0EEESZ_SZ_EEEEENS5_IJNS4_10UnderscoreES12_S12_EEEEENS4_18SM100_TMA_2SM_LOADENS4_14ComposedLayoutINS4_7SwizzleILi2ELi4ELi3EEENS4_18smem_ptr_flag_bitsILi8EEENSX_INS5_IJNSA_ILi8EEESH_EEENS5_IJSH_SC_EEEEEEEvNS4_8identityES15_S1F_vS1G_EENS_8epilogue10collective18CollectiveEpilogueINS1I_23Sm100TmaWarpSpecializedILi4ELi2ELi32ELb0ELb0EEEJNS5_IJSH_SG_SH_EEENS5_IJNSX_ISH_SC_EENSX_INS5_IJNSA_ILi32EEESB_EEENS5_IJSC_SF_EEEEEEEESJ_SK_SJ_SK_NS1I_6fusion15FusionCallbacksIS1M_NS1U_13LinCombEltActINS1I_6thread4ReLuESJ_fSJ_fLNS_15FloatRoundStyleE2EEES1N_S1T_JEEENS4_5SM1004TMEM4LOAD26SM100_TMEM_LOAD_32dp32b32xENS4_13SM90_TMA_LOADENS16_INS17_ILi1ELi4ELi3EEES1A_NSX_INS5_IJS1B_S1P_EEENS5_IJS1P_SC_EEEEEEENS4_39AutoVectorizingCopyWithAssumedAlignmentILi128EEENS4_14SM90_TMA_STOREES2B_S2D_S2D_EEEvvEEEEvNT_6ParamsE,(.L_x_229 - _ZN7cutlass13device_kernelINS_4gemm6kernel13GemmUniversalIN4cute5tupleIJiiiiEEENS1_10collective13CollectiveMmaINS1_35MainloopSm100TmaUmmaWarpSpecializedILi16ELi2ELi4ENS5_IJNS4_1CILi2EEENSA_ILi1EEESC_EEEEENS5_IJNSA_ILi128EEENSA_ILi256EEENSA_ILi64EEEEEENS_12float_e4m3_tENS5_IJlSC_lEEESJ_SK_NS4_8TiledMMAINS4_8MMA_AtomIJNS4_10MMA_TraitsINS4_25SM100_MMA_F8F6F4_2x1SM_SSEJSJ_SJ_fSF_SG_NS4_17integral_constantINS4_4UMMA5MajorELSR_0EEESS_NSP_INSQ_7ScaleInELST_0EEESU_EEEEEENS4_6LayoutINS5_IJSC_SC_SC_EEENS5_IJNSA_ILi0EEESZ_SZ_EEEEENS5_IJNS4_10UnderscoreES12_S12_EEEEENS4_18SM100_TMA_2SM_LOADENS4_14ComposedLayoutINS4_7SwizzleILi2ELi4ELi3EEENS4_18smem_ptr_flag_bitsILi8EEENSX_INS5_IJNSA_ILi8EEESH_EEENS5_IJSH_SC_EEEEEEEvNS4_8identityES15_S1F_vS1G_EENS_8epilogue10collective18CollectiveEpilogueINS1I_23Sm100TmaWarpSpecializedILi4ELi2ELi32ELb0ELb0EEEJNS5_IJSH_SG_SH_EEENS5_IJNSX_ISH_SC_EENSX_INS5_IJNSA_ILi32EEESB_EEENS5_IJSC_SF_EEEEEEEESJ_SK_SJ_SK_NS1I_6fusion15FusionCallbacksIS1M_NS1U_13LinCombEltActINS1I_6thread4ReLuESJ_fSJ_fLNS_15FloatRoundStyleE2EEES1N_S1T_JEEENS4_5SM1004TMEM4LOAD26SM100_TMEM_LOAD_32dp32b32xENS4_13SM90_TMA_LOADENS16_INS17_ILi1ELi4ELi3EEES1A_NSX_INS5_IJS1B_S1P_EEENS5_IJS1P_SC_EEEEEEENS4_39AutoVectorizingCopyWithAssumedAlignmentILi128EEENS4_14SM90_TMA_STOREES2B_S2D_S2D_EEEvvEEEEvNT_6ParamsE)
        .other          _ZN7cutlass13device_kernelINS_4gemm6kernel13GemmUniversalIN4cute5tupleIJiiiiEEENS1_10collective13CollectiveMmaINS1_35MainloopSm100TmaUmmaWarpSpecializedILi16ELi2ELi4ENS5_IJNS4_1CILi2EEENSA_ILi1EEESC_EEEEENS5_IJNSA_ILi128EEENSA_ILi256EEENSA_ILi64EEEEEENS_12float_e4m3_tENS5_IJlSC_lEEESJ_SK_NS4_8TiledMMAINS4_8MMA_AtomIJNS4_10MMA_TraitsINS4_25SM100_MMA_F8F6F4_2x1SM_SSEJSJ_SJ_fSF_SG_NS4_17integral_constantINS4_4UMMA5MajorELSR_0EEESS_NSP_INSQ_7ScaleInELST_0EEESU_EEEEEENS4_6LayoutINS5_IJSC_SC_SC_EEENS5_IJNSA_ILi0EEESZ_SZ_EEEEENS5_IJNS4_10UnderscoreES12_S12_EEEEENS4_18SM100_TMA_2SM_LOADENS4_14ComposedLayoutINS4_7SwizzleILi2ELi4ELi3EEENS4_18smem_ptr_flag_bitsILi8EEENSX_INS5_IJNSA_ILi8EEESH_EEENS5_IJSH_SC_EEEEEEEvNS4_8identityES15_S1F_vS1G_EENS_8epilogue10collective18CollectiveEpilogueINS1I_23Sm100TmaWarpSpecializedILi4ELi2ELi32ELb0ELb0EEEJNS5_IJSH_SG_SH_EEENS5_IJNSX_ISH_SC_EENSX_INS5_IJNSA_ILi32EEESB_EEENS5_IJSC_SF_EEEEEEEESJ_SK_SJ_SK_NS1I_6fusion15FusionCallbacksIS1M_NS1U_13LinCombEltActINS1I_6thread4ReLuESJ_fSJ_fLNS_15FloatRoundStyleE2EEES1N_S1T_JEEENS4_5SM1004TMEM4LOAD26SM100_TMEM_LOAD_32dp32b32xENS4_13SM90_TMA_LOADENS16_INS17_ILi1ELi4ELi3EEES1A_NSX_INS5_IJS1B_S1P_EEENS5_IJS1P_SC_EEEEEEENS4_39AutoVectorizingCopyWithAssumedAlignmentILi128EEENS4_14SM90_TMA_STOREES2B_S2D_S2D_EEEvvEEEEvNT_6ParamsE,@"STO_CUDA_ENTRY STV_DEFAULT"
_ZN7cutlass13device_kernelINS_4gemm6kernel13GemmUniversalIN4cute5tupleIJiiiiEEENS1_10collective13CollectiveMmaINS1_35MainloopSm100TmaUmmaWarpSpecializedILi16ELi2ELi4ENS5_IJNS4_1CILi2EEENSA_ILi1EEESC_EEEEENS5_IJNSA_ILi128EEENSA_ILi256EEENSA_ILi64EEEEEENS_12float_e4m3_tENS5_IJlSC_lEEESJ_SK_NS4_8TiledMMAINS4_8MMA_AtomIJNS4_10MMA_TraitsINS4_25SM100_MMA_F8F6F4_2x1SM_SSEJSJ_SJ_fSF_SG_NS4_17integral_constantINS4_4UMMA5MajorELSR_0EEESS_NSP_INSQ_7ScaleInELST_0EEESU_EEEEEENS4_6LayoutINS5_IJSC_SC_SC_EEENS5_IJNSA_ILi0EEESZ_SZ_EEEEENS5_IJNS4_10UnderscoreES12_S12_EEEEENS4_18SM100_TMA_2SM_LOADENS4_14ComposedLayoutINS4_7SwizzleILi2ELi4ELi3EEENS4_18smem_ptr_flag_bitsILi8EEENSX_INS5_IJNSA_ILi8EEESH_EEENS5_IJSH_SC_EEEEEEEvNS4_8identityES15_S1F_vS1G_EENS_8epilogue10collective18CollectiveEpilogueINS1I_23Sm100TmaWarpSpecializedILi4ELi2ELi32ELb0ELb0EEEJNS5_IJSH_SG_SH_EEENS5_IJNSX_ISH_SC_EENSX_INS5_IJNSA_ILi32EEESB_EEENS5_IJSC_SF_EEEEEEEESJ_SK_SJ_SK_NS1I_6fusion15FusionCallbacksIS1M_NS1U_13LinCombEltActINS1I_6thread4ReLuESJ_fSJ_fLNS_15FloatRoundStyleE2EEES1N_S1T_JEEENS4_5SM1004TMEM4LOAD26SM100_TMEM_LOAD_32dp32b32xENS4_13SM90_TMA_LOADENS16_INS17_ILi1ELi4ELi3EEES1A_NSX_INS5_IJS1B_S1P_EEENS5_IJS1P_SC_EEEEEEENS4_39AutoVectorizingCopyWithAssumedAlignmentILi128EEENS4_14SM90_TMA_STOREES2B_S2D_S2D_EEEvvEEEEvNT_6ParamsE:
[----:B------:R-:W1:Y:S01]  /*0000*/  LDC R1, c[0x0][0x37c] ;  /* 0x0000df00ff017b82 */ /* 0x000e620000000800 */
[----:B------:R-:W2:Y:S01]  /*0010*/  S2R R113, SR_TID.X ;  /* 0x0000000000717919 */ /* 0x000ea20000002100 */
[----:B------:R-:W3:Y:S06]  /*0020*/  LDCU.64 UR8, c[0x0][0x890] ;  /* 0x00011200ff0877ac */ /* 0x000eec0008000a00 */
[----:B------:R-:W4:Y:S01]  /*0030*/  S2UR UR37, SR_CgaCtaId ;  /* 0x00000000002579c3 */ /* 0x000f220000008800 */
[----:B------:R-:W-:Y:S02]  /*0040*/  PRMT R100, RZ, 0x7610, R100 ;  /* 0x00007610ff647816 */ /* 0x000fe40000000064 */
[----:B------:R-:W-:Y:S01]  /*0050*/  ELECT P0, URZ, PT ;  /* 0x0000000000ff782f */ /* 0x000fe20003800000 */
[----:B------:R-:W1:Y:S01]  /*0060*/  LDCU.64 UR46, c[0x0][0x358] ;  /* 0x00006b00ff2e77ac */ /* 0x000e620008000a00 */
[----:B---3--:R-:W-:-:S04]  /*0070*/  UISETP.NE.U32.AND UP2, UPT, UR8, URZ, UPT ;  /* 0x000000ff0800728c */ /* 0x008fc8000bf45070 */
[----:B------:R-:W-:Y:S02]  /*0080*/  UISETP.NE.AND.EX UP2, UPT, UR9, URZ, UPT, UP2 ;  /* 0x000000ff0900728c */ /* 0x000fe4000bf45320 */
[----:B----4-:R-:W-:Y:S02]  /*0090*/  ULOP3.LUT UR5, UR37, 0x1, URZ, 0xc0, !UPT ;  /* 0x0000000125057892 */ /* 0x010fe4000f8ec0ff */
[----:B------:R-:W-:Y:S01]  /*00a0*/  ULOP3.LUT UR4, UR37, 0x1, URZ, 0x3c, !UPT ;  /* 0x0000000125047892 */ /* 0x000fe2000f8e3cff */
[----:B--2---:R-:W-:-:S05]  /*00b0*/  SHF.R.U32.HI R106, RZ, 0x5, R113 ;  /* 0x00000005ff6a7819 */ /* 0x004fca0000011671 */
[----:B------:R-:W2:Y:S02]  /*00c0*/  SHFL.IDX PT, R0, R106, RZ, 0x1f ;  /* 0x00001fff6a007589 */ /* 0x000ea400000e0000 */
[----:B--2---:R-:W-:Y:S01]  /*00d0*/  R2UR UR10, R0 ;  /* 0x00000000000a72ca */ /* 0x004fe200000e0000 */
[----:B-1----:R-:W-:Y:S05]  /*00e0*/  BRA.U UP2, `(.L_x_0) ;  /* 0x00000001022c7547 */ /* 0x002fea000b800000 */
[----:B------:R-:W1:Y:S02]  /*00f0*/  LDCU.64 UR6, c[0x0][0x888] ;  /* 0x00011100ff0677ac */ /* 0x000e640008000a00 */
[----:B-1----:R-:W-:-:S04]  /*0100*/  UISETP.NE.U32.AND UP0, UPT, UR6, URZ, UPT ;  /* 0x000000ff0600728c */ /* 0x002fc8000bf05070 */
[----:B------:R-:W-:-:S09]  /*0110*/  UISETP.NE.AND.EX UP0, UPT, UR7, URZ, UPT, UP0 ;  /* 0x000000ff0700728c */ /* 0x000fd2000bf05300 */
[----:B------:R-:W-:Y:S05]  /*0120*/  BRA.U !UP0, `(.L_x_1) ;  /* 0x0000000108107547 */ /* 0x000fea000b800000 */
[----:B------:R-:W1:Y:S02]  /*0130*/  LDC.64 R2, c[0x0][0x888] ;  /* 0x00022200ff027b82 */ /* 0x000e640000000a00 */
[----:B-1----:R1:W5:Y:S01]  /*0140*/  LDG.E R49, desc[UR46][R2.64] ;  /* 0x0000002e02317981 */ /* 0x002362000c1e1900 */
[----:B------:R-:W-:Y:S01]  /*0150*/  HFMA2 R100, -RZ, RZ, 0, 5.9604644775390625e-08 ;  /* 0x00000001ff647431 */ /* 0x000fe200000001ff */
[----:B------:R-:W-:Y:S05]  /*0160*/  BRA `(.L_x_0) ;  /* 0x00000000000c7947 */ /* 0x000fea0003800000 */
.L_x_1:
[----:B------:R-:W1:Y:S01]  /*0170*/  LDCU UR6, c[0x0][0x880] ;  /* 0x00011000ff0677ac */ /* 0x000e620008000800 */
[----:B------:R-:W-:Y:S01]  /*0180*/  HFMA2 R100, -RZ, RZ, 0, 5.9604644775390625e-08 ;  /* 0x00000001ff647431 */ /* 0x000fe200000001ff */
[----:B-1----:R-:W-:-:S07]  /*0190*/  MOV R49, UR6 ;  /* 0x0000000600317c02 */ /* 0x002fce0008000f00 */
.L_x_0:
[----:B------:R-:W2:Y:S02]  /*01a0*/  LDCU.64 UR6, c[0x0][0x8b0] ;  /* 0x00011600ff0677ac */ /* 0x000ea40008000a00 */
[----:B--2---:R-:W-:-:S04]  /*01b0*/  UISETP.NE.U32.AND UP0, UPT, UR6, URZ, UPT ;  /* 0x000000ff0600728c */ /* 0x004fc8000bf05070 */
[----:B------:R-:W-:-:S09]  /*01c0*/  UISETP.NE.AND.EX UP0, UPT, UR7, URZ, UPT, UP0 ;  /* 0x000000ff0700728c */ /* 0x000fd2000bf05300 */
[----:B------:R-:W-:Y:S05]  /*01d0*/  BRA.U UP0, `(.L_x_2) ;  /* 0x0000000100247547 */ /* 0x000fea000b800000 */
[----:B------:R-:W2:Y:S02]  /*01e0*/  LDCU.64 UR6, c[0x0][0x8a8] ;  /* 0x00011500ff0677ac */ /* 0x000ea40008000a00 */
[----:B--2---:R-:W-:-:S04]  /*01f0*/  UISETP.NE.U32.AND UP0, UPT, UR6, URZ, UPT ;  /* 0x000000ff0600728c */ /* 0x004fc8000bf05070 */
[----:B------:R-:W-:-:S09]  /*0200*/  UISETP.NE.AND.EX UP0, UPT, UR7, URZ, UPT, UP0 ;  /* 0x000000ff0700728c */ /* 0x000fd2000bf05300 */
[----:B------:R-:W-:Y:S05]  /*0210*/  BRA.U !UP0, `(.L_x_3) ;  /* 0x00000001080c7547 */ /* 0x000fea000b800000 */
[----:B-1----:R-:W1:Y:S02]  /*0220*/  LDC.64 R2, c[0x0][0x8a8] ;  /* 0x00022a00ff027b82 */ /* 0x002e640000000a00 */
[----:B-1----:R2:W5:Y:S01]  /*0230*/  LDG.E R47, desc[UR46][R2.64] ;  /* 0x0000002e022f7981 */ /* 0x002562000c1e1900 */
[----:B------:R-:W-:Y:S05]  /*0240*/  BRA `(.L_x_2) ;  /* 0x0000000000087947 */ /* 0x000fea0003800000 */
.L_x_3:
[----:B------:R-:W2:Y:S02]  /*0250*/  LDCU UR6, c[0x0][0x8a0] ;  /* 0x00011400ff0677ac */ /* 0x000ea40008000800 */
[----:B--2---:R-:W-:Y:S02]  /*0260*/  MOV R47, UR6 ;  /* 0x00000006002f7c02 */ /* 0x004fe40008000f00 */
.L_x_2:
[----:B------:R-:W-:Y:S01]  /*0270*/  IMAD.U32 R0, RZ, RZ, UR10 ;  /* 0x0000000aff007e24 */ /* 0x000fe2000f8e00ff */
[----:B------:R-:W-:Y:S04]  /*0280*/  BSSY.RECONVERGENT B0, `(.L_x_4) ;  /* 0x000000c000007945 */ /* 0x000fe80003800200 */
[C---:B------:R-:W-:Y:S02]  /*0290*/  ISETP.NE.OR P2, PT, R0.reuse, 0x1, !P0 ;  /* 0x000000010000780c */ /* 0x040fe40004745670 */
[----:B------:R-:W-:-:S11]  /*02a0*/  ISETP.NE.OR P1, PT, R0, 0x3, !P0 ;  /* 0x000000030000780c */ /* 0x000fd60004725670 */
[----:B------:R-:W-:Y:S05]  /*02b0*/  @P2 BRA `(.L_x_5) ;  /* 0x0000000000202947 */ /* 0x000fea0003800000 */
[----:B------:R-:W3:Y:S02]  /*02c0*/  LDCU.64 UR6, c[0x0][0x348] ;  /* 0x00006900ff0677ac */ /* 0x000ee40008000a00 */
[----:B---3--:R-:W-:Y:S02]  /*02d0*/  UIADD3 UR12, UP1, UPT, UR6, 0x80, URZ ;  /* 0x00000080060c7890 */ /* 0x008fe4000ff3e0ff */
[----:B------:R-:W-:Y:S02]  /*02e0*/  UIADD3 UR6, UP0, UPT, UR6, 0x180, URZ ;  /* 0x0000018006067890 */ /* 0x000fe4000ff1e0ff */
[----:B------:R-:W-:Y:S02]  /*02f0*/  UIADD3.X UR13, UPT, UPT, URZ, UR7, URZ, UP1, !UPT ;  /* 0x00000007ff0d7290 */ /* 0x000fe40008ffe4ff */
[----:B------:R-:W-:-:S07]  /*0300*/  UIADD3.X UR7, UPT, UPT, URZ, UR7, URZ, UP0, !UPT ;  /* 0x00000007ff077290 */ /* 0x000fce00087fe4ff */
[----:B------:R3:W-:Y:S02]  /*0310*/  UTMACCTL.PF [UR12] ;  /* 0x000000000c0079b9 */ /* 0x0007e40008040000 */
[----:B------:R3:W-:Y:S02]  /*0320*/  UTMACCTL.PF [UR6] ;  /* 0x00000000060079b9 */ /* 0x0007e40008040000 */
[----:B---3--:R-:W-:Y:S01]  /*0330*/  NOP ;  /* 0x0000000000007918 */ /* 0x008fe20000000000 */
.L_x_5:
[----:B------:R-:W-:Y:S05]  /*0340*/  BSYNC.RECONVERGENT B0 ;  /* 0x0000000000007941 */ /* 0x000fea0003800200 */
.L_x_4:
[----:B------:R-:W-:Y:S04]  /*0350*/  BSSY.RECONVERGENT B0, `(.L_x_6) ;  /* 0x000000a000007945 */ /* 0x000fe80003800200 */
        /* <DEDUP_REMOVED lines=9> */
.L_x_7:
[----:B------:R-:W-:Y:S05]  /*03f0*/  BSYNC.RECONVERGENT B0 ;  /* 0x0000000000007941 */ /* 0x000fea0003800200 */
.L_x_6:
[----:B------:R-:W3:Y:S01]  /*0400*/  LDCU.64 UR6, c[0x0][0x888] ;  /* 0x00011100ff0677ac */ /* 0x000ee20008000a00 */
[----:B------:R-:W-:Y:S02]  /*0410*/  UISETP.EQ.U32.AND UP1, UPT, UR8, URZ, UPT ;  /* 0x000000ff0800728c */ /* 0x000fe4000bf22070 */
[----:B------:R-:W-:Y:S02]  /*0420*/  UPLOP3.LUT UP5, UPT, UPT, UPT, UPT, 0x40, 0x4 ;  /* 0x000000000004789c */ /* 0x000fe40003fae870 */
[----:B---3--:R-:W-:-:S04]  /*0430*/  UISETP.NE.U32.AND UP0, UPT, UR6, URZ, UPT ;  /* 0x000000ff0600728c */ /* 0x008fc8000bf05070 */
[----:B------:R-:W-:-:S04]  /*0440*/  UISETP.NE.AND.EX UP0, UPT, UR7, URZ, UPT, UP0 ;  /* 0x000000ff0700728c */ /* 0x000fc8000bf05300 */
[----:B------:R-:W-:-:S04]  /*0450*/  UISETP.EQ.OR.EX UP3, UPT, UR9, URZ, !UP0, UP1 ;  /* 0x000000ff0900728c */ /* 0x000fc8000c762710 */
[----:B------:R-:W-:-:S05]  /*0460*/  UP2UR UR48, UPR, URZ, 0x8 ;  /* 0x00000008ff307883 */ /* 0x000fca0008000000 */
[----:B------:R-:W-:Y:S07]  /*0470*/  BRA.U !UP3, `(.L_x_8) ;  /* 0x000000010b147547 */ /* 0x000fee000b800000 */
[----:B------:R-:W-:Y:S01]  /*0480*/  PLOP3.LUT P2, PT, PT, PT, UP2, 0x80, 0x8 ;  /* 0x000000000008781c */ /* 0x000fe20003f4f028 */
[----:B------:R-:W-:-:S12]  /*0490*/  UPLOP3.LUT UP5, UPT, UPT, UPT, UP0, 0x40, 0x4 ;  /* 0x000000000004789c */ /* 0x000fd80003fae800 */
[----:B-----5:R-:W-:-:S13]  /*04a0*/  @!P2 FSETP.EQ.AND P1, PT, R49, RZ, PT ;  /* 0x000000ff3100a20b */ /* 0x020fda0003f22000 */
[----:B------:R-:W-:Y:S01]  /*04b0*/  @!P2 VOTEU.ANY UP1, P1 ;  /* 0x0000000000ffa886 */ /* 0x000fe20000820100 */
[----:B------:R-:W-:-:S11]  /*04c0*/  @!UP2 UPLOP3.LUT UP5, UPT, UPT, UPT, UP1, 0x80, 0x8 ;  /* 0x000000000008a89c */ /* 0x000fd60003faf010 */
.L_x_8:
[----:B------:R-:W3:Y:S01]  /*04d0*/  SHFL.IDX PT, R0, R106, RZ, 0x1f ;  /* 0x00001fff6a007589 */ /* 0x000ee200000e0000 */
[----:B------:R-:W-:-:S04]  /*04e0*/  UISETP.NE.AND UP1, UPT, UR10, 0x2, UPT ;  /* 0x000000020a00788c */ /* 0x000fc8000bf25270 */
[----:B------:R-:W-:Y:S02]  /*04f0*/  UISETP.EQ.AND UP2, UPT, UR5, URZ, !UP1 ;  /* 0x000000ff0500728c */ /* 0x000fe4000cf42270 */
[----:B------:R-:W-:-:S04]  /*0500*/  USEL UR6, URZ, 0x1, UP1 ;  /* 0x00000001ff067887 */ /* 0x000fc80008800000 */
[----:B------:R-:W-:Y:S02]  /*0510*/  PLOP3.LUT P5, PT, P0, PT, UP2, 0x80, 0x8 ;  /* 0x000000000008781c */ /* 0x000fe400007af028 */
[----:B---3--:R-:W-:-:S13]  /*0520*/  ISETP.NE.AND P1, PT, R0, RZ, PT ;  /* 0x000000ff0000720c */ /* 0x008fda0003f25270 */
[----:B------:R-:W-:Y:S05]  /*0530*/  @P1 BRA `(.L_x_9) ;  /* 0x0000000000b01947 */ /* 0x000fea0003800000 */
[----:B------:R-:W-:Y:S01]  /*0540*/  ELECT P1, URZ, PT ;  /* 0x0000000000ff782f */ /* 0x000fe20003820000 */
[----:B------:R-:W-:-:S12]  /*0550*/  BSSY.RECONVERGENT B0, `(.L_x_9) ;  /* 0x000002a000007945 */ /* 0x000fd80003800200 */
[----:B------:R-:W-:Y:S05]  /*0560*/  @!P1 BRA `(.L_x_10) ;  /* 0x0000000000a09947 */ /* 0x000fea0003800000 */
[----:B------:R-:W-:Y:S01]  /*0570*/  UMOV UR8, 0x400 ;  /* 0x0000040000087882 */ /* 0x000fe20000000000 */
[----:B------:R-:W-:Y:S01]  /*0580*/  UMOV UR7, 0x1 ;  /* 0x0000000100077882 */ /* 0x000fe20000000000 */
[----:B------:R-:W-:Y:S02]  /*0590*/  ULEA UR8, UR37, UR8, 0x18 ;  /* 0x0000000825087291 */ /* 0x000fe4000f8ec0ff */
[----:B------:R-:W-:-:S04]  /*05a0*/  UIADD3 UR12, UPT, UPT, -UR7, 0x100000, URZ ;  /* 0x00100000070c7890 */ /* 0x000fc8000fffe1ff */
[----:B------:R-:W-:Y:S02]  /*05b0*/  USHF.L.U32 UR13, UR12, 0xb, URZ ;  /* 0x0000000b0c0d7899 */ /* 0x000fe400080006ff */
[----:B------:R-:W-:Y:S01]  /*05c0*/  USHF.L.U32 UR12, UR12, 0x1, URZ ;  /* 0x000000010c0c7899 */ /* 0x000fe200080006ff */
[----:B------:R-:W3:Y:S11]  /*05d0*/  FENCE.VIEW.ASYNC.S ;  /* 0x00000000000073c6 */ /* 0x000ef60000000000 */
[----:B---3--:R3:W4:Y:S01]  /*05e0*/  SYNCS.EXCH.64 URZ, [UR8], UR12 ;  /* 0x0000000c08ff75b2 */ /* 0x0087220008000100 */
[----:B------:R3:W1:Y:S01]  /*05f0*/  SYNCS.EXCH.64 URZ, [UR8+0x80], UR12 ;  /* 0x0000800c08ff75b2 */ /* 0x0006620008000100 */
        /* <DEDUP_REMOVED lines=29> */
[----:B------:R3:W1:Y:S02]  /*07d0*/  SYNCS.EXCH.64 URZ, [UR8+0xf8], UR12 ;  /* 0x0000f80c08ff75b2 */ /* 0x0006640008000100 */
[----:B---34-:R-:W-:Y:S01]  /*07e0*/  NOP ;  /* 0x0000000000007918 */ /* 0x018fe20000000000 */
.L_x_10:
[----:B------:R-:W-:Y:S05]  /*07f0*/  BSYNC.RECONVERGENT B0 ;  /* 0x0000000000007941 */ /* 0x000fea0003800200 */
.L_x_9:
[----:B------:R-:W3:Y:S01]  /*0800*/  SHFL.IDX PT, R0, R106, RZ, 0x1f ;  /* 0x00001fff6a007589 */ /* 0x000ee200000e0000 */
[----:B------:R-:W-:Y:S01]  /*0810*/  NOP ;  /* 0x0000000000007918 */ /* 0x000fe20000000000 */
[----:B---3--:R-:W-:-:S13]  /*0820*/  ISETP.NE.AND P1, PT, R0, 0x1, PT ;  /* 0x000000010000780c */ /* 0x008fda0003f25270 */
[----:B------:R-:W-:Y:S05]  /*0830*/  @P1 BRA `(.L_x_11) ;  /* 0x0000000000541947 */ /* 0x000fea0003800000 */
[----:B------:R-:W-:Y:S01]  /*0840*/  UMOV UR9, 0x400 ;  /* 0x0000040000097882 */ /* 0x000fe20000000000 */
[----:B------:R-:W-:Y:S01]  /*0850*/  UMOV UR8, 0x20 ;  /* 0x0000002000087882 */ /* 0x000fe20000000000 */
[----:B------:R-:W-:Y:S01]  /*0860*/  UMOV UR7, 0x80 ;  /* 0x0000008000077882 */ /* 0x000fe20000000000 */
[----:B------:R-:W-:Y:S02]  /*0870*/  ULEA UR9, UR37, UR9, 0x18 ;  /* 0x0000000925097291 */ /* 0x000fe4000f8ec0ff */
[----:B------:R-:W-:-:S04]  /*0880*/  UIADD3 UR12, UPT, UPT, -UR8, 0x100000, URZ ;  /* 0x00100000080c7890 */ /* 0x000fc8000fffe1ff */
[----:B------:R-:W-:Y:S02]  /*0890*/  USHF.L.U32 UR13, UR12, 0xb, URZ ;  /* 0x0000000b0c0d7899 */ /* 0x000fe400080006ff */
[----:B------:R-:W-:Y:S02]  /*08a0*/  USHF.L.U32 UR12, UR12, 0x1, URZ ;  /* 0x000000010c0c7899 */ /* 0x000fe400080006ff */
[----:B------:R-:W-:-:S04]  /*08b0*/  UIADD3 UR14, UPT, UPT, -UR7, 0x100000, URZ ;  /* 0x00100000070e7890 */ /* 0x000fc8000fffe1ff */
[----:B------:R-:W-:Y:S02]  /*08c0*/  USHF.L.U32 UR15, UR14, 0xb, URZ ;  /* 0x0000000b0e0f7899 */ /* 0x000fe400080006ff */
[----:B------:R-:W-:Y:S01]  /*08d0*/  USHF.L.U32 UR14, UR14, 0x1, URZ ;  /* 0x000000010e0e7899 */ /* 0x000fe200080006ff */
[----:B------:R-:W-:Y:S01]  /*08e0*/  ELECT P1, URZ, PT ;  /* 0x0000000000ff782f */ /* 0x000fe20003820000 */
[----:B------:R-:W3:Y:S02]  /*08f0*/  FENCE.VIEW.ASYNC.S ;  /* 0x00000000000073c6 */ /* 0x000ee40000000000 */
[----:B---3--:R3:W4:Y:S08]  /*0900*/  SYNCS.EXCH.64 URZ, [UR9+0x100], UR12 ;  /* 0x0001000c09ff75b2 */ /* 0x0087300008000100 */
[----:B------:R3:W1:Y:S01]  /*0910*/  SYNCS.EXCH.64 URZ, [UR9+0x120], UR14 ;  /* 0x0001200e09ff75b2 */ /* 0x0006620008000100 */
[----:B------:R3:W1:Y:S01]  /*0920*/  SYNCS.EXCH.64 URZ, [UR9+0x108], UR12 ;  /* 0x0001080c09ff75b2 */ /* 0x0006620008000100 */
[----:B------:R3:W1:Y:S01]  /*0930*/  SYNCS.EXCH.64 URZ, [UR9+0x128], UR14 ;  /* 0x0001280e09ff75b2 */ /* 0x0006620008000100 */
[----:B------:R3:W1:Y:S01]  /*0940*/  SYNCS.EXCH.64 URZ, [UR9+0x110], UR12 ;  /* 0x0001100c09ff75b2 */ /* 0x0006620008000100 */
[----:B------:R3:W1:Y:S01]  /*0950*/  SYNCS.EXCH.64 URZ, [UR9+0x130], UR14 ;  /* 0x0001300e09ff75b2 */ /* 0x0006620008000100 */
[----:B------:R3:W1:Y:S01]  /*0960*/  SYNCS.EXCH.64 URZ, [UR9+0x118], UR12 ;  /* 0x0001180c09ff75b2 */ /* 0x0006620008000100 */
[----:B------:R3:W1:Y:S01]  /*0970*/  SYNCS.EXCH.64 URZ, [UR9+0x138], UR14 ;  /* 0x0001380e09ff75b2 */ /* 0x0006620008000100 */
[----:B------:R-:W-:Y:S01]  /*0980*/  NOP ;  /* 0x0000000000007918 */ /* 0x000fe20000000000 */
.L_x_11:
[----:B------:R-:W2:Y:S01]  /*0990*/  SHFL.IDX PT, R0, R106, RZ, 0x1f ;  /* 0x00001fff6a007589 */ /* 0x000ea200000e0000 */
[----:B------:R-:W-:Y:S01]  /*09a0*/  NOP ;  /* 0x0000000000007918 */ /* 0x000fe20000000000 */
[----:B--2---:R-:W-:-:S13]  /*09b0*/  ISETP.NE.AND P1, PT, R0, 0x3, PT ;  /* 0x000000030000780c */ /* 0x004fda0003f25270 */
[----:B------:R-:W-:Y:S05]  /*09c0*/  @P1 BRA `(.L_x_12) ;  /* 0x00000000002c1947 */ /* 0x000fea0003800000 */
[----:B------:R-:W-:Y:S01]  /*09d0*/  UMOV UR8, 0x400 ;  /* 0x0000040000087882 */ /* 0x000fe20000000000 */
[----:B------:R-:W-:Y:S01]  /*09e0*/  UMOV UR7, 0x20 ;  /* 0x0000002000077882 */ /* 0x000fe20000000000 */
[----:B------:R-:W-:Y:S02]  /*09f0*/  ULEA UR8, UR37, UR8, 0x18 ;  /* 0x0000000825087291 */ /* 0x000fe4000f8ec0ff */
[----:B---3--:R-:W-:-:S04]  /*0a00*/  UIADD3 UR12, UPT, UPT, -UR7, 0x100000, URZ ;  /* 0x00100000070c7890 */ /* 0x008fc8000fffe1ff */
[----:B------:R-:W-:Y:S02]  /*0a10*/  USHF.L.U32 UR13, UR12, 0xb, URZ ;  /* 0x0000000b0c0d7899 */ /* 0x000fe400080006ff */
[----:B------:R-:W-:Y:S01]  /*0a20*/  USHF.L.U32 UR12, UR12, 0x1, URZ ;  /* 0x000000010c0c7899 */ /* 0x000fe200080006ff */
[----:B------:R-:W-:Y:S01]  /*0a30*/  ELECT P1, URZ, PT ;  /* 0x0000000000ff782f */ /* 0x000fe20003820000 */
[----:B------:R-:W2:Y:S10]  /*0a40*/  FENCE.VIEW.ASYNC.S ;  /* 0x00000000000073c6 */ /* 0x000eb40000000000 */
[----:B--2---:R2:W3:Y:S01]  /*0a50*/  SYNCS.EXCH.64 URZ, [UR8+0x140], UR12 ;  /* 0x0001400c08ff75b2 */ /* 0x0044e20008000100 */
[----:B------:R2:W1:Y:S01]  /*0a60*/  SYNCS.EXCH.64 URZ, [UR8+0x148], UR12 ;  /* 0x0001480c08ff75b2 */ /* 0x0004620008000100 */
[----:B------:R-:W-:Y:S01]  /*0a70*/  NOP ;  /* 0x0000000000007918 */ /* 0x000fe20000000000 */
.L_x_12:
[----:B------:R-:W4:Y:S01]  /*0a80*/  SHFL.IDX PT, R0, R106, RZ, 0x1f ;  /* 0x00001fff6a007589 */ /* 0x000f2200000e0000 */
[----:B------:R-:W-:Y:S01]  /*0a90*/  NOP ;  /* 0x0000000000007918 */ /* 0x000fe20000000000 */
[----:B----4-:R-:W-:-:S13]  /*0aa0*/  ISETP.NE.AND P1, PT, R0, 0x4, PT ;  /* 0x000000040000780c */ /* 0x010fda0003f25270 */
[----:B------:R-:W-:Y:S05]  /*0ab0*/  @P1 BRA `(.L_x_13) ;  /* 0x0000000000481947 */ /* 0x000fea0003800000 */
[----:B---3--:R-:W-:Y:S01]  /*0ac0*/  UMOV UR9, 0x1a0 ;  /* 0x000001a000097882 */ /* 0x008fe20000000000 */
[----:B--2---:R-:W-:Y:S01]  /*0ad0*/  UMOV UR8, 0x400 ;  /* 0x0000040000087882 */ /* 0x004fe20000000000 */
[----:B------:R-:W-:Y:S01]  /*0ae0*/  USEL UR9, UR9, 0x1e0, UP5 ;  /* 0x000001e009097887 */ /* 0x000fe2000a800000 */
        /* <DEDUP_REMOVED lines=9> */
[----:B------:R-:W2:Y:S02]  /*0b80*/  FENCE.VIEW.ASYNC.S ;  /* 0x00000000000073c6 */ /* 0x000ea40000000000 */
[----:B--2---:R4:W2:Y:S08]  /*0b90*/  SYNCS.EXCH.64 URZ, [UR8+0x150], UR12 ;  /* 0x0001500c08ff75b2 */ /* 0x0048b00008000100 */
[----:B------:R4:W3:Y:S01]  /*0ba0*/  SYNCS.EXCH.64 URZ, [UR8+0x160], UR14 ;  /* 0x0001600e08ff75b2 */ /* 0x0008e20008000100 */
[----:B------:R4:W1:Y:S01]  /*0bb0*/  SYNCS.EXCH.64 URZ, [UR8+0x158], UR12 ;  /* 0x0001580c08ff75b2 */ /* 0x0008620008000100 */
[----:B------:R4:W1:Y:S02]  /*0bc0*/  SYNCS.EXCH.64 URZ, [UR8+0x168], UR14 ;  /* 0x0001680e08ff75b2 */ /* 0x0008640008000100 */
[----:B----4-:R-:W-:Y:S01]  /*0bd0*/  NOP ;  /* 0x0000000000007918 */ /* 0x010fe20000000000 */
.L_x_13:
[----:B------:R-:W4:Y:S01]  /*0be0*/  SHFL.IDX PT, R0, R106, RZ, 0x1f ;  /* 0x00001fff6a007589 */ /* 0x000f2200000e0000 */
[----:B------:R-:W-:Y:S01]  /*0bf0*/  NOP ;  /* 0x0000000000007918 */ /* 0x000fe20000000000 */
[----:B----4-:R-:W-:-:S13]  /*0c00*/  ISETP.NE.AND P1, PT, R0, 0x5, PT ;  /* 0x000000050000780c */ /* 0x010fda0003f25270 */
[----:B------:R-:W-:Y:S05]  /*0c10*/  @P1 BRA `(.L_x_14) ;  /* 0x0000000000541947 */ /* 0x000fea0003800000 */
[----:B---3--:R-:W-:Y:S01]  /*0c20*/  UMOV UR9, 0x400 ;  /* 0x0000040000097882 */ /* 0x008fe20000000000 */
[----:B--2---:R-:W-:Y:S01]  /*0c30*/  UMOV UR8, 0x1 ;  /* 0x0000000100087882 */ /* 0x004fe20000000000 */
        /* <DEDUP_REMOVED lines=13> */
[----:B------:R4:W1:Y:S01]  /*0d10*/  SYNCS.EXCH.64 URZ, [UR9+0x198], UR14 ;  /* 0x0001980e09ff75b2 */ /* 0x0008620008000100 */
[----:B------:R4:W1:Y:S01]  /*0d20*/  SYNCS.EXCH.64 URZ, [UR9+0x180], UR12 ;  /* 0x0001800c09ff75b2 */ /* 0x0008620008000100 */
[----:B------:R4:W1:Y:S01]  /*0d30*/  SYNCS.EXCH.64 URZ, [UR9+0x1a0], UR14 ;  /* 0x0001a00e09ff75b2 */ /* 0x0008620008000100 */
[----:B------:R4:W1:Y:S01]  /*0d40*/  SYNCS.EXCH.64 URZ, [UR9+0x188], UR12 ;  /* 0x0001880c09ff75b2 */ /* 0x0008620008000100 */
[----:B------:R4:W1:Y:S02]  /*0d50*/  SYNCS.EXCH.64 URZ, [UR9+0x1a8], UR14 ;  /* 0x0001a80e09ff75b2 */ /* 0x0008640008000100 */
[----:B----4-:R-:W-:Y:S01]  /*0d60*/  NOP ;  /* 0x0000000000007918 */ /* 0x010fe20000000000 */
.L_x_14:
[----:B------:R-:W4:Y:S01]  /*0d70*/  SHFL.IDX PT, R0, R106, RZ, 0x1f ;  /* 0x00001fff6a007589 */ /* 0x000f2200000e0000 */
[----:B------:R-:W-:Y:S01]  /*0d80*/  ISETP.NE.OR P0, PT, RZ, UR10, !P0 ;  /* 0x0000000aff007c0c */ /* 0x000fe2000c705670 */
[----:B------:R-:W-:Y:S01]  /*0d90*/  NOP ;  /* 0x0000000000007918 */ /* 0x000fe20000000000 */
[----:B----4-:R-:W-:-:S13]  /*0da0*/  ISETP.NE.AND P1, PT, R0, 0x3, PT ;  /* 0x000000030000780c */ /* 0x010fda0003f25270 */
[----:B------:R-:W-:Y:S05]  /*0db0*/  @P1 BRA `(.L_x_15) ;  /* 0x0000000000341947 */ /* 0x000fea0003800000 */
[----:B--2---:R-:W-:Y:S01]  /*0dc0*/  UMOV UR8, 0x400 ;  /* 0x0000040000087882 */ /* 0x004fe20000000000 */
[----:B------:R-:W-:Y:S01]  /*0dd0*/  UMOV UR7, 0x20 ;  /* 0x0000002000077882 */ /* 0x000fe20000000000 */
[----:B------:R-:W-:Y:S02]  /*0de0*/  ULEA UR8, UR37, UR8, 0x18 ;  /* 0x0000000825087291 */ /* 0x000fe4000f8ec0ff */
[----:B---3--:R-:W-:-:S04]  /*0df0*/  UIADD3 UR12, UPT, UPT, -UR7, 0x100000, URZ ;  /* 0x00100000070c7890 */ /* 0x008fc8000fffe1ff */
[----:B------:R-:W-:Y:S02]  /*0e00*/  USHF.L.U32 UR13, UR12, 0xb, URZ ;  /* 0x0000000b0c0d7899 */ /* 0x000fe400080006ff */
[----:B------:R-:W-:Y:S01]  /*0e10*/  USHF.L.U32 UR12, UR12, 0x1, URZ ;  /* 0x000000010c0c7899 */ /* 0x000fe200080006ff */
[----:B------:R-:W-:Y:S01]  /*0e20*/  ELECT P1, URZ, PT ;  /* 0x0000000000ff782f */ /* 0x000fe20003820000 */
[----:B------:R-:W2:Y:S10]  /*0e30*/  FENCE.VIEW.ASYNC.S ;  /* 0x00000000000073c6 */ /* 0x000eb40000000000 */
[----:B--2---:R4:W2:Y:S01]  /*0e40*/  SYNCS.EXCH.64 URZ, [UR8+0x1b0], UR12 ;  /* 0x0001b00c08ff75b2 */ /* 0x0048a20008000100 */
[----:B------:R4:W3:Y:S01]  /*0e50*/  SYNCS.EXCH.64 URZ, [UR8+0x1c0], UR12 ;  /* 0x0001c00c08ff75b2 */ /* 0x0008e20008000100 */
[----:B------:R4:W1:Y:S01]  /*0e60*/  SYNCS.EXCH.64 URZ, [UR8+0x1b8], UR12 ;  /* 0x0001b80c08ff75b2 */ /* 0x0008620008000100 */
[----:B------:R4:W1:Y:S02]  /*0e70*/  SYNCS.EXCH.64 URZ, [UR8+0x1c8], UR12 ;  /* 0x0001c80c08ff75b2 */ /* 0x0008640008000100 */
[----:B----4-:R-:W-:Y:S01]  /*0e80*/  NOP ;  /* 0x0000000000007918 */ /* 0x010fe20000000000 */
.L_x_15:
[----:B------:R-:W-:Y:S01]  /*0e90*/  VOTEU.ALL UP1, P0 ;  /* 0x0000000000ff7886 */ /* 0x000fe20000020000 */
[----:B--2---:R-:W2:Y:S01]  /*0ea0*/  LDCU UR8, c[0x0][0x36c] ;  /* 0x00006d80ff0877ac */ /* 0x004ea20008000800 */
[----:B------:R-:W-:Y:S01]  /*0eb0*/  NOP ;  /* 0x0000000000007918 */ /* 0x000fe20000000000 */
[----:B------:R-:W-:Y:S01]  /*0ec0*/  LOP3.LUT R10, R113, 0x1f, RZ, 0xc0, !PT ;  /* 0x0000001f710a7812 */ /* 0x000fe200078ec0ff */
[----:B---3--:R-:W-:Y:S01]  /*0ed0*/  UMOV UR12, 0x20 ;  /* 0x00000020000c7882 */ /* 0x008fe20000000000 */
[----:B------:R-:W-:Y:S01]  /*0ee0*/  @!UP1 UMOV UR7, 0x400 ;  /* 0x0000040000079882 */ /* 0x000fe20000000000 */
[----:B------:R-:W-:-:S04]  /*0ef0*/  @!UP1 UIADD3 UR12, UPT, UPT, -UR12, 0x100000, URZ ;  /* 0x001000000c0c9890 */ /* 0x000fc8000fffe1ff */
[----:B------:R-:W-:Y:S02]  /*0f00*/  @!UP1 USHF.L.U32 UR13, UR12, 0xb, URZ ;  /* 0x0000000b0c0d9899 */ /* 0x000fe400080006ff */
[----:B------:R-:W-:Y:S02]  /*0f10*/  @!UP1 USHF.L.U32 UR12, UR12, 0x1, URZ ;  /* 0x000000010c0c9899 */ /* 0x000fe400080006ff */
[----:B------:R-:W-:Y:S01]  /*0f20*/  @!UP1 ULEA UR7, UR37, UR7, 0x18 ;  /* 0x0000000725079291 */ /* 0x000fe2000f8ec0ff */
[----:B------:R-:W-:Y:S01]  /*0f30*/  VOTEU.ALL UP1, P0 ;  /* 0x0000000000ff7886 */ /* 0x000fe20000020000 */
[----:B------:R-:W-:Y:S01]  /*0f40*/  UISETP.NE.AND UP4, UPT, UR10, URZ, UPT ;  /* 0x000000ff0a00728c */ /* 0x000fe2000bf85270 */
[----:B------:R-:W3:Y:S09]  /*0f50*/  FENCE.VIEW.ASYNC.S ;  /* 0x00000000000073c6 */ /* 0x000ef20000000000 */
[----:B---3--:R3:W4:Y:S01]  /*0f60*/  @!UP1 SYNCS.EXCH.64 URZ, [UR7+0x1d0], UR12 ;  /* 0x0001d00c07ff95b2 */ /* 0x0087220008000100 */
[----:B--2---:R-:W-:-:S09]  /*0f70*/  UISETP.EQ.U32.AND UP1, UPT, UR8, 0x1, UPT ;  /* 0x000000010800788c */ /* 0x004fd2000bf22070 */
[----:B------:R-:W-:Y:S05]  /*0f80*/  BRA.U !UP1, `(.L_x_16) ;  /* 0x0000000109087547 */ /* 0x000fea000b800000 */
[----:B-1--4-:R-:W-:Y:S01]  /*0f90*/  UCGABAR_ARV ;  /* 0x00000000000079c7 */ /* 0x012fe20008000000 */
[----:B------:R-:W-:Y:S05]  /*0fa0*/  BRA `(.L_x_17) ;  /* 0x0000000000047947 */ /* 0x000fea0003800000 */
.L_x_16:
[----:B-1--4-:R-:W-:Y:S01]  /*0fb0*/  NOP ;  /* 0x0000000000007918 */ /* 0x012fe20000000000 */
.L_x_17:
[----:B------:R-:W1:Y:S01]  /*0fc0*/  S2R R15, SR_CTAID.Y ;  /* 0x00000000000f7919 */ /* 0x000e620000002600 */
[----:B------:R-:W-:-:S05]  /*0fd0*/  CS2R.32 R99, SR_CgaSize ;  /* 0x0000000000637805 */ /* 0x000fca0000008a00 */
[----:B------:R-:W-:-:S05]  /*0fe0*/  IMAD R99, R99, -0xa0, RZ ;  /* 0xffffff6063637824 */ /* 0x000fca00078e02ff */
[----:B---3--:R-:W-:-:S14]  /*0ff0*/  R2UR UR7, R99 ;  /* 0x00000000630772ca */ /* 0x008fdc00000e0000 */
[----:B------:R-:W2:Y:S01]  /*1000*/  LDCU UR7, c[0x0][UR7+0x2b4] ;  /* 0x00005680070777ac */ /* 0x000ea20008000800 */
[----:B------:R-:W-:-:S05]  /*1010*/  CS2R.32 R0, SR_CgaSize ;  /* 0x0000000000007805 */ /* 0x000fca0000008a00 */
[----:B------:R-:W-:-:S06]  /*1020*/  IMAD R0, R0, -0xa0, RZ ;  /* 0xffffff6000007824 */ /* 0x000fcc00078e02ff */
[----:B------:R-:W3:Y:S01]  /*1030*/  LDC R0, c[0x0][R0+0x2a4] ;  /* 0x0000a90000007b82 */ /* 0x000ee20000000800 */
[----:B------:R-:W-:Y:S01]  /*1040*/  PRMT R8, RZ, 0x7610, R8 ;  /* 0x00007610ff087816 */ /* 0x000fe20000000008 */
[----:B------:R-:W4:Y:S01]  /*1050*/  S2R R9, SR_CTAID.X ;  /* 0x0000000000097919 */ /* 0x000f220000002500 */
[----:B------:R-:W-:-:S05]  /*1060*/  CS2R.32 R99, SR_CgaSize ;  /* 0x0000000000637805 */ /* 0x000fca0000008a00 */
[----:B------:R-:W-:-:S05]  /*1070*/  IMAD R99, R99, -0xa0, RZ ;  /* 0xffffff6063637824 */ /* 0x000fca00078e02ff */
[----:B------:R-:W-:-:S14]  /*1080*/  R2UR UR8, R99 ;  /* 0x00000000630872ca */ /* 0x000fdc00000e0000 */
[----:B------:R-:W3:Y:S01]  /*1090*/  LDCU UR8, c[0x0][UR8+0x2b0] ;  /* 0x00005600080877ac */ /* 0x000ee20008000800 */
[----:B------:R-:W-:Y:S01]  /*10a0*/  UISETP.NE.AND UP2, UPT, UR10, 0x2, UPT ;  /* 0x000000020a00788c */ /* 0x000fe2000bf45270 */
[----:B------:R-:W2:Y:S01]  /*10b0*/  LDC R11, c[0x0][0xb24] ;  /* 0x0002c900ff0b7b82 */ /* 0x000ea20000000800 */
[----:B------:R-:W-:-:S05]  /*10c0*/  CS2R.32 R2, SR_CgaSize ;  /* 0x0000000000027805 */ /* 0x000fca0000008a00 */
[----:B------:R-:W-:-:S06]  /*10d0*/  IMAD R2, R2, -0xa0, RZ ;  /* 0xffffff6002027824 */ /* 0x000fcc00078e02ff */
[----:B------:R-:W3:Y:S08]  /*10e0*/  LDC R2, c[0x0][R2+0x2a0] ;  /* 0x0000a80002027b82 */ /* 0x000ef00000000800 */
[----:B------:R-:W3:Y:S01]  /*10f0*/  LDC R40, c[0x0][0xb24] ;  /* 0x0002c900ff287b82 */ /* 0x000ee20000000800 */
[----:B-1----:R-:W-:-:S07]  /*1100*/  I2FP.F32.U32 R98, R15 ;  /* 0x0000000f00627245 */ /* 0x002fce0000201000 */
[----:B------:R-:W1:Y:S01]  /*1110*/  S2UR UR36, SR_CTAID.Z ;  /* 0x00000000002479c3 */ /* 0x000e620000002700 */
[----:B--2---:R-:W-:Y:S01]  /*1120*/  ISETP.GE.AND P0, PT, R11, 0x1, PT ;  /* 0x000000010b00780c */ /* 0x004fe20003f06270 */
[----:B----4-:R-:W-:Y:S01]  /*1130*/  IMAD.MOV.U32 R14, RZ, RZ, R9 ;  /* 0x000000ffff0e7224 */ /* 0x010fe200078e0009 */
[----:B------:R-:W-:Y:S01]  /*1140*/  I2FP.F32.U32 R99, R9 ;  /* 0x0000000900637245 */ /* 0x000fe20000201000 */
[----:B------:R-:W-:Y:S01]  /*1150*/  FMUL R98, R98, UR7 ;  /* 0x0000000762627c20 */ /* 0x000fe20008400000 */
[----:B------:R-:W2:Y:S03]  /*1160*/  LDCU UR7, c[0x0][0xb30] ;  /* 0x00016600ff0777ac */ /* 0x000ea60008000800 */
[----:B---3--:R-:W-:Y:S02]  /*1170*/  FMUL R99, R99, UR8 ;  /* 0x0000000863637c20 */ /* 0x008fe40008400000 */
[----:B------:R-:W3:Y:S08]  /*1180*/  F2I.U32.TRUNC.NTZ R98, R98 ;  /* 0x0000006200627305 */ /* 0x000ef0000020f000 */
[----:B------:R-:W4:Y:S01]  /*1190*/  F2I.U32.TRUNC.NTZ R99, R99 ;  /* 0x0000006300637305 */ /* 0x000f22000020f000 */
[----:B--2---:R-:W-:Y:S01]  /*11a0*/  UISETP.NE.AND UP3, UPT, UR7, 0x1, UPT ;  /* 0x000000010700788c */ /* 0x004fe2000bf65270 */
[----:B---3--:R-:W-:-:S05]  /*11b0*/  IADD3 R98, PT, PT, -R98, RZ, RZ ;  /* 0x000000ff62627210 */ /* 0x008fca0007ffe1ff */
[----:B------:R-:W-:Y:S01]  /*11c0*/  IMAD R98, R0, R98, R15 ;  /* 0x0000006200627224 */ /* 0x000fe200078e020f */
[----:B------:R-:W-:Y:S01]  /*11d0*/  PRMT R0, RZ, 0x7610, R0 ;  /* 0x00007610ff007816 */ /* 0x000fe20000000000 */
[----:B----4-:R-:W-:-:S04]  /*11e0*/  IMAD.MOV R99, RZ, RZ, -R99 ;  /* 0x000000ffff637224 */ /* 0x010fc800078e0a63 */
[----:B------:R-:W-:Y:S01]  /*11f0*/  IMAD R99, R2, R99, R9 ;  /* 0x0000006302637224 */ /* 0x000fe200078e0209 */
[----:B-1----:R-:W-:Y:S06]  /*1200*/  BRA.U UP4, `(.L_x_18) ;  /* 0x0000000104247547 */ /* 0x002fec000b800000 */
[----:B------:R-:W-:Y:S01]  /*1210*/  ISETP.NE.AND P1, PT, R98, RZ, PT ;  /* 0x000000ff6200720c */ /* 0x000fe20003f25270 */
[----:B------:R-:W-:Y:S01]  /*1220*/  IMAD.MOV.U32 R0, RZ, RZ, 0x3 ;  /* 0x00000003ff007424 */ /* 0x000fe200078e00ff */
[C---:B------:R-:W-:Y:S02]  /*1230*/  LOP3.LUT R2, R99.reuse, 0xfffffffe, RZ, 0xc0, !PT ;  /* 0xfffffffe63027812 */ /* 0x040fe400078ec0ff */
[----:B------:R-:W-:Y:S02]  /*1240*/  ISETP.LT.U32.OR P1, PT, R99, 0x2, !P1 ;  /* 0x000000026300780c */ /* 0x000fe40004f21470 */
[----:B------:R-:W-:Y:S02]  /*1250*/  SHF.L.U32 R0, R0, R2, RZ ;  /* 0x0000000200007219 */ /* 0x000fe400000006ff */
[----:B------:R-:W-:Y:S02]  /*1260*/  SEL R4, RZ, 0x1, !P1 ;  /* 0x00000001ff047807 */ /* 0x000fe40004800000 */
[----:B------:R-:W-:-:S05]  /*1270*/  SEL R3, RZ, 0x2, !P1 ;  /* 0x00000002ff037807 */ /* 0x000fca0004800000 */
[----:B------:R-:W-:-:S05]  /*1280*/  IMAD.IADD R3, R4, 0x1, R3 ;  /* 0x0000000104037824 */ /* 0x000fca00078e0203 */
[----:B------:R-:W-:Y:S02]  /*1290*/  PRMT R8, R3, 0x7610, R8 ;  /* 0x0000761003087816 */ /* 0x000fe40000000008 */
.L_x_18:
[----:B------:R-:W-:Y:S05]  /*12a0*/  @!P0 BRA `(.L_x_19) ;  /* 0x0000000000b88947 */ /* 0x000fea0003800000 */
[----:B------:R-:W1:Y:S01]  /*12b0*/  LDC.64 R4, c[0x0][0xb18] ;  /* 0x0002c600ff047b82 */ /* 0x000e620000000a00 */
[----:B------:R-:W-:-:S07]  /*12c0*/  ISETP.NE.AND P0, PT, R11, 0x1, PT ;  /* 0x000000010b00780c */ /* 0x000fce0003f05270 */
[----:B------:R-:W2:Y:S08]  /*12d0*/  LDC R14, c[0x0][0xb0c] ;  /* 0x0002c300ff0e7b82 */ /* 0x000eb00000000800 */
[----:B------:R-:W3:Y:S08]  /*12e0*/  LDC R16, c[0x0][0x370] ;  /* 0x0000dc00ff107b82 */ /* 0x000ef00000000800 */
[----:B------:R-:W4:Y:S01]  /*12f0*/  LDC R13, c[0x0][0x374] ;  /* 0x0000dd00ff0d7b82 */ /* 0x000f220000000800 */
[----:B-1----:R-:W-:-:S07]  /*1300*/  ISETP.NE.AND P1, PT, R4, 0x1, PT ;  /* 0x000000010400780c */ /* 0x002fce0003f25270 */
[----:B------:R-:W3:Y:S01]  /*1310*/  LDC.64 R6, c[0x0][0xb10] ;  /* 0x0002c400ff067b82 */ /* 0x000ee20000000a00 */
[----:B--2---:R-:W-:-:S07]  /*1320*/  ISETP.NE.AND P2, PT, R14, 0x1, PT ;  /* 0x000000010e00780c */ /* 0x004fce0003f45270 */
[----:B------:R-:W1:Y:S08]  /*1330*/  LDC R12, c[0x0][0xb20] ;  /* 0x0002c800ff0c7b82 */ /* 0x000e700000000800 */
[----:B------:R-:W2:Y:S01]  /*1340*/  LDC.64 R2, c[0x0][0xb28] ;  /* 0x0002ca00ff027b82 */ /* 0x000ea20000000a00 */
[----:B----4-:R-:W-:-:S04]  /*1350*/  IMAD.HI.U32 R17, R13, R5, RZ ;  /* 0x000000050d117227 */ /* 0x010fc800078e00ff */
[----:B------:R-:W-:-:S04]  /*1360*/  IMAD.HI.U32 R5, R15, R5, RZ ;  /* 0x000000050f057227 */ /* 0x000fc800078e00ff */
[----:B---3--:R-:W-:-:S05]  /*1370*/  IMAD.HI.U32 R18, R16, R6, RZ ;  /* 0x0000000610127227 */ /* 0x008fca00078e00ff */
[-C--:B------:R-:W-:Y:S01]  /*1380*/  @P2 SHF.R.U32.HI R16, RZ, R7.reuse, R18 ;  /* 0x00000007ff102219 */ /* 0x080fe20000011612 */
[----:B------:R-:W-:Y:S01]  /*1390*/  IMAD.HI.U32 R18, R9, R6, RZ ;  /* 0x0000000609127227 */ /* 0x000fe200078e00ff */
[-C--:B-1----:R-:W-:Y:S02]  /*13a0*/  @P1 SHF.R.U32.HI R13, RZ, R12.reuse, R17 ;  /* 0x0000000cff0d1219 */ /* 0x082fe40000011611 */
[----:B------:R-:W-:Y:S02]  /*13b0*/  SHF.R.U32.HI R5, RZ, R12, R5 ;  /* 0x0000000cff057219 */ /* 0x000fe40000011605 */
[----:B------:R-:W-:Y:S02]  /*13c0*/  SHF.R.U32.HI R18, RZ, R7, R18 ;  /* 0x00000007ff127219 */ /* 0x000fe40000011612 */
[----:B------:R-:W-:Y:S01]  /*13d0*/  SEL R5, R15, R5, !P1 ;  /* 0x000000050f057207 */ /* 0x000fe20004800000 */
[----:B--2---:R-:W-:Y:S01]  /*13e0*/  IMAD.HI.U32 R17, R13, R2, RZ ;  /* 0x000000020d117227 */ /* 0x004fe200078e00ff */
[----:B------:R-:W-:-:S03]  /*13f0*/  SEL R18, R9, R18, !P2 ;  /* 0x0000001209127207 */ /* 0x000fc60005000000 */
[----:B------:R-:W-:Y:S01]  /*1400*/  IMAD.HI.U32 R6, R16, R2, RZ ;  /* 0x0000000210067227 */ /* 0x000fe200078e00ff */
[----:B------:R-:W-:-:S04]  /*1410*/  @P0 SHF.R.U32.HI R13, RZ, R3, R17 ;  /* 0x00000003ff0d0219 */ /* 0x000fc80000011611 */
[----:B------:R-:W-:Y:S01]  /*1420*/  @P0 SHF.R.U32.HI R16, RZ, R3, R6 ;  /* 0x00000003ff100219 */ /* 0x000fe20000011606 */
[----:B------:R-:W-:-:S04]  /*1430*/  IMAD R13, R13, R11, RZ ;  /* 0x0000000b0d0d7224 */ /* 0x000fc800078e02ff */
[----:B------:R-:W-:Y:S01]  /*1440*/  IMAD R6, R16, R11, RZ ;  /* 0x0000000b10067224 */ /* 0x000fe200078e02ff */
[----:B------:R-:W-:-:S04]  /*1450*/  ISETP.GE.AND P1, PT, R5, R13, PT ;  /* 0x0000000d0500720c */ /* 0x000fc80003f26270 */
[----:B------:R-:W-:Y:S01]  /*1460*/  ISETP.GE.OR P1, PT, R18, R6, P1 ;  /* 0x000000061200720c */ /* 0x000fe20000f26670 */
[----:B------:R-:W-:-:S05]  /*1470*/  IMAD.HI.U32 R6, R5, R2, RZ ;  /* 0x0000000205067227 */ /* 0x000fca00078e00ff */
[----:B------:R-:W-:-:S04]  /*1480*/  SHF.R.U32.HI R6, RZ, R3, R6 ;  /* 0x00000003ff067219 */ /* 0x000fc80000011606 */
[----:B------:R-:W-:-:S03]  /*1490*/  SEL R6, R5, R6, !P0 ;  /* 0x0000000605067207 */ /* 0x000fc60004000000 */
[----:B------:R-:W-:Y:S01]  /*14a0*/  @!P1 IMAD.HI.U32 R7, R18, R2, RZ ;  /* 0x0000000212079227 */ /* 0x000fe200078e00ff */
[----:B------:R-:W-:-:S04]  /*14b0*/  IADD3 R2, PT, PT, -R6, RZ, RZ ;  /* 0x000000ff06027210 */ /* 0x000fc80007ffe1ff */
[----:B------:R-:W-:Y:S01]  /*14c0*/  @!P1 SHF.R.U32.HI R3, RZ, R3, R7 ;  /* 0x00000003ff039219 */ /* 0x000fe20000011607 */
[----:B------:R-:W-:Y:S01]  /*14d0*/  IMAD R2, R11, R2, R5 ;  /* 0x000000020b027224 */ /* 0x000fe200078e0205 */
[----:B------:R-:W-:Y:S02]  /*14e0*/  IADD3 R7, PT, PT, -R5, RZ, RZ ;  /* 0x000000ff05077210 */ /* 0x000fe40007ffe1ff */
[----:B------:R-:W-:-:S03]  /*14f0*/  @!P1 SEL R3, R18, R3, !P0 ;  /* 0x0000000312039207 */ /* 0x000fc60004000000 */
[----:B------:R-:W-:Y:S02]  /*1500*/  IMAD R7, R4, R7, R15 ;  /* 0x0000000704077224 */ /* 0x000fe400078e020f */
[--C-:B------:R-:W-:Y:S02]  /*1510*/  @!P1 IMAD.IADD R6, R6, 0x1, -R3.reuse ;  /* 0x0000000106069824 */ /* 0x100fe400078e0a03 */
[----:B------:R-:W-:Y:S01]  /*1520*/  @!P1 IMAD R3, R2, R16, R3 ;  /* 0x0000001002039224 */ /* 0x000fe200078e0203 */
[----:B------:R-:W-:Y:S01]  /*1530*/  IADD3 R2, PT, PT, -R18, RZ, RZ ;  /* 0x000000ff12027210 */ /* 0x000fe20007ffe1ff */
[----:B------:R-:W-:Y:S02]  /*1540*/  @!P1 IMAD R5, R6, R11, R18 ;  /* 0x0000000b06059224 */ /* 0x000fe400078e0212 */
[----:B------:R-:W-:Y:S02]  /*1550*/  @!P1 IMAD.MOV.U32 R18, RZ, RZ, R3 ;  /* 0x000000ffff129224 */ /* 0x000fe400078e0003 */
[----:B------:R-:W-:-:S02]  /*1560*/  IMAD R2, R14, R2, R9 ;  /* 0x000000020e027224 */ /* 0x000fc400078e0209 */
[----:B------:R-:W-:Y:S02]  /*1570*/  IMAD R15, R5, R4, R7 ;  /* 0x00000004050f7224 */ /* 0x000fe400078e0207 */
[----:B------:R-:W-:Y:S02]  /*1580*/  IMAD R14, R18, R14, R2 ;  /* 0x0000000e120e7224 */ /* 0x000fe400078e0202 */
.L_x_19:
[----:B------:R-:W-:Y:S05]  /*1590*/  BRA.U UP3, `(.L_x_20) ;  /* 0x0000000103407547 */ /* 0x000fea000b800000 */
[----:B------:R-:W1:Y:S08]  /*15a0*/  LDC.64 R4, c[0x0][0xb10] ;  /* 0x0002c400ff047b82 */ /* 0x000e700000000a00 */
[----:B------:R-:W2:Y:S08]  /*15b0*/  LDC.64 R2, c[0x0][0xb18] ;  /* 0x0002c600ff027b82 */ /* 0x000eb00000000a00 */
[----:B------:R-:W3:Y:S08]  /*15c0*/  LDC R6, c[0x0][0xb20] ;  /* 0x0002c800ff067b82 */ /* 0x000ef00000000800 */
[----:B------:R-:W4:Y:S01]  /*15d0*/  LDC R7, c[0x0][0xb0c] ;  /* 0x0002c300ff077b82 */ /* 0x000f220000000800 */
[----:B-1----:R-:W-:-:S05]  /*15e0*/  IMAD.HI.U32 R4, R14, R4, RZ ;  /* 0x000000040e047227 */ /* 0x002fca00078e00ff */
[----:B------:R-:W-:Y:S01]  /*15f0*/  SHF.R.U32.HI R4, RZ, R5, R4 ;  /* 0x00000005ff047219 */ /* 0x000fe20000011604 */
[----:B--2---:R-:W-:Y:S01]  /*1600*/  IMAD.HI.U32 R3, R15, R3, RZ ;  /* 0x000000030f037227 */ /* 0x004fe200078e00ff */
[----:B------:R-:W-:-:S04]  /*1610*/  ISETP.NE.AND P0, PT, R2, 0x1, PT ;  /* 0x000000010200780c */ /* 0x000fc80003f05270 */
[----:B---3--:R-:W-:-:S04]  /*1620*/  SHF.R.U32.HI R3, RZ, R6, R3 ;  /* 0x00000006ff037219 */ /* 0x008fc80000011603 */
[----:B------:R-:W-:Y:S02]  /*1630*/  SEL R3, R15, R3, !P0 ;  /* 0x000000030f037207 */ /* 0x000fe40004000000 */
[----:B----4-:R-:W-:-:S04]  /*1640*/  ISETP.NE.AND P1, PT, R7, 0x1, PT ;  /* 0x000000010700780c */ /* 0x010fc80003f25270 */
[----:B------:R-:W-:-:S05]  /*1650*/  SEL R5, R14, R4, !P1 ;  /* 0x000000040e057207 */ /* 0x000fca0004800000 */
[----:B------:R-:W-:Y:S02]  /*1660*/  IMAD.IADD R4, R3, 0x1, -R5 ;  /* 0x0000000103047824 */ /* 0x000fe400078e0a05 */
[----:B------:R-:W-:Y:S02]  /*1670*/  IMAD.IADD R3, R5, 0x1, -R3 ;  /* 0x0000000105037824 */ /* 0x000fe400078e0a03 */
[----:B------:R-:W-:Y:S02]  /*1680*/  IMAD R14, R4, R7, R14 ;  /* 0x00000007040e7224 */ /* 0x000fe400078e020e */
[----:B------:R-:W-:Y:S02]  /*1690*/  IMAD R15, R3, R2, R15 ;  /* 0x00000002030f7224 */ /* 0x000fe400078e020f */
.L_x_20:
[----:B------:R-:W-:Y:S05]  /*16a0*/  BRA.U !UP1, `(.L_x_21) ;  /* 0x00000001090c7547 */ /* 0x000fea000b800000 */
[----:B------:R-:W-:Y:S01]  /*16b0*/  UCGABAR_WAIT ;  /* 0x0000000000007dc7 */ /* 0x000fe20008000000 */
[----:B------:R-:W-:Y:S01]  /*16c0*/  CCTL.IVALL ;  /* 0x00000000ff00798f */ /* 0x000fe20002000000 */
[----:B------:R-:W-:Y:S05]  /*16d0*/  BRA `(.L_x_22) ;  /* 0x0000000000047947 */ /* 0x000fea0003800000 */
.L_x_21:
[----:B------:R-:W-:Y:S06]  /*16e0*/  BAR.SYNC.DEFER_BLOCKING 0x0 ;  /* 0x0000000000007b1d */ /* 0x000fec0000010000 */
.L_x_22:
[----:B------:R-:W-:Y:S05]  /*16f0*/  BRA.U UP2, `(.L_x_23) ;  /* 0x0000001902607547 */ /* 0x000fea000b800000 */
[----:B------:R-:W1:Y:S01]  /*1700*/  LDCU UR4, c[0x0][0x38c] ;  /* 0x00007180ff0477ac */ /* 0x000e620008000800 */
[----:B------:R-:W2:Y:S01]  /*1710*/  LDC R8, c[0x0][0x370] ;  /* 0x0000dc00ff087b82 */ /* 0x000ea20000000800 */
[C---:B------:R-:W-:Y:S02]  /*1720*/  IMAD.SHL.U32 R19, R9.reuse, 0x80, RZ ;  /* 0x0000008009137824 */ /* 0x040fe400078e00ff */
[----:B------:R-:W-:Y:S01]  /*1730*/  HFMA2 R17, -RZ, RZ, 0, 5.9604644775390625e-08 ;  /* 0x00000001ff117431 */ /* 0x000fe200000001ff */
[----:B------:R-:W-:Y:S01]  /*1740*/  UISETP.NE.AND UP1, UPT, UR10, URZ, UPT ;  /* 0x000000ff0a00728c */ /* 0x000fe2000bf25270 */
[----:B------:R-:W-:Y:S01]  /*1750*/  ISETP.NE.AND P4, PT, R10, RZ, P5 ;  /* 0x000000ff0a00720c */ /* 0x000fe20002f85270 */
[----:B------:R-:W-:Y:S01]  /*1760*/  IMAD.SHL.U32 R18, R9, 0x40, RZ ;  /* 0x0000004009127824 */ /* 0x000fe200078e00ff */
[----:B------:R-:W-:Y:S01]  /*1770*/  CS2R R12, SRZ ;  /* 0x00000000000c7805 */ /* 0x000fe2000001ff00 */
[----:B------:R-:W-:Y:S01]  /*1780*/  IMAD.MOV.U32 R16, RZ, RZ, RZ ;  /* 0x000000ffff107224 */ /* 0x000fe200078e00ff */
[----:B------:R-:W3:Y:S01]  /*1790*/  LDC R0, c[0x0][0x374] ;  /* 0x0000dd00ff007b82 */ /* 0x000ee20000000800 */
[----:B------:R-:W-:Y:S01]  /*17a0*/  MOV R11, 0x1 ;  /* 0x00000001000b7802 */ /* 0x000fe20000000f00 */
[----:B------:R-:W4:Y:S01]  /*17b0*/  LDCU.64 UR14, c[0x0][0x348] ;  /* 0x00006900ff0e77ac */ /* 0x000f220008000a00 */
[----:B------:R-:W-:Y:S01]  /*17c0*/  LOP3.LUT R19, R19, 0x80, RZ, 0xc0, !PT ;  /* 0x0000008013137812 */ /* 0x000fe200078ec0ff */
[----:B------:R-:W-:Y:S01]  /*17d0*/  USEL UR22, UR6, 0x2, UP1 ;  /* 0x0000000206167887 */ /* 0x000fe20008800000 */
[----:B------:R-:W-:Y:S01]  /*17e0*/  UMOV UR23, URZ ;  /* 0x000000ff00177c82 */ /* 0x000fe20008000000 */
[----:B-1----:R-:W-:-:S04]  /*17f0*/  UIADD3 UR5, UPT, UPT, UR4, 0x3f, URZ ;  /* 0x0000003f04057890 */ /* 0x002fc8000fffe0ff */
[----:B------:R-:W-:-:S04]  /*1800*/  USHF.R.S32.HI UR7, URZ, 0x1f, UR5 ;  /* 0x0000001fff077899 */ /* 0x000fc80008011405 */
[----:B------:R-:W-:Y:S02]  /*1810*/  ULEA.HI UR7, UR7, UR5, URZ, 0x6 ;  /* 0x0000000507077291 */ /* 0x000fe4000f8f30ff */
[----:B------:R-:W-:Y:S02]  /*1820*/  UIADD3 UR5, UPT, UPT, UR4, -0x1, URZ ;  /* 0xffffffff04057890 */ /* 0x000fe4000fffe0ff */
[----:B------:R-:W-:Y:S02]  /*1830*/  USHF.R.S32.HI UR7, URZ, 0x6, UR7 ;  /* 0x00000006ff077899 */ /* 0x000fe40008011407 */
[----:B------:R-:W-:Y:S02]  /*1840*/  UISETP.GE.U32.AND UP2, UPT, UR5, -0x7f, UPT ;  /* 0xffffff810500788c */ /* 0x000fe4000bf46070 */
[----:B------:R-:W-:Y:S02]  /*1850*/  UISETP.LT.U32.AND UP0, UPT, UR7, 0x10, UPT ;  /* 0x000000100700788c */ /* 0x000fe4000bf01070 */
[----:B------:R-:W-:-:S02]  /*1860*/  UIADD3 UR4, UPT, UPT, UR4, 0x7e, URZ ;  /* 0x0000007e04047890 */ /* 0x000fc4000fffe0ff */
[----:B------:R-:W-:-:S04]  /*1870*/  USEL UR5, UR7, 0x10, UP0 ;  /* 0x0000001007057887 */ /* 0x000fc80008000000 */
[----:B------:R-:W-:Y:S02]  /*1880*/  UIADD3 UR21, UPT, UPT, UR5, -0x1, URZ ;  /* 0xffffffff05157890 */ /* 0x000fe4000fffe0ff */
[----:B------:R-:W-:Y:S02]  /*1890*/  @UP2 UIADD3 UR21, UPT, UPT, UR5, URZ, URZ ;  /* 0x000000ff05152290 */ /* 0x000fe4000fffe0ff */
[----:B------:R-:W-:Y:S02]  /*18a0*/  UIADD3 UR24, UPT, UPT, UR7, -UR5, URZ ;  /* 0x8000000507187290 */ /* 0x000fe4000fffe0ff */
[----:B------:R-:W-:Y:S02]  /*18b0*/  UIADD3 UR13, UPT, UPT, UR21, 0x1, URZ ;  /* 0x00000001150d7890 */ /* 0x000fe4000fffe0ff */
[----:B--2-4-:R-:W-:-:S12]  /*18c0*/  UIADD3 UR21, UPT, UPT, -UR21, URZ, URZ ;  /* 0x000000ff15157290 */ /* 0x014fd8000fffe1ff */
.L_x_43:
[----:B------:R-:W-:Y:S01]  /*18d0*/  UISETP.NE.AND UP0, UPT, UR37, URZ, UPT ;  /* 0x000000ff2500728c */ /* 0x000fe2000bf05270 */
[----:B------:R-:W1:Y:S08]  /*18e0*/  S2UR UR37, SR_CgaCtaId ;  /* 0x00000000002579c3 */ /* 0x000e700000008800 */
[----:B------:R-:W-:Y:S05]  /*18f0*/  BRA.U UP0, `(.L_x_24) ;  /* 0x0000000100347547 */ /* 0x000fea000b800000 */
[----:B------:R-:W2:Y:S01]  /*1900*/  S2R R2, SR_CgaCtaId ;  /* 0x0000000000027919 */ /* 0x000ea20000008800 */
[----:B------:R-:W-:-:S04]  /*1910*/  MOV R3, 0x400 ;  /* 0x0000040000037802 */ /* 0x000fc80000000f00 */
[----:B--2---:R-:W-:Y:S02]  /*1920*/  LEA R2, R2, R3, 0x18 ;  /* 0x0000000302027211 */ /* 0x004fe400078ec0ff */
[----:B------:R-:W-:-:S03]  /*1930*/  SHF.L.U32 R3, R11, 0x1f, RZ ;  /* 0x0000001f0b037819 */ /* 0x000fc600000006ff */
[----:B------:R-:W-:-:S04]  /*1940*/  IMAD R2, R12, 0x8, R2 ;  /* 0x000000080c027824 */ /* 0x000fc800078e0202 */
[----:B------:R-:W2:Y:S02]  /*1950*/  SYNCS.PHASECHK.TRANS64.TRYWAIT P0, [R2+URZ+0x1c0], R3 ;  /* 0x0001c003020075a7 */ /* 0x000ea400080011ff */
[----:B--2---:R-:W-:Y:S05]  /*1960*/  @!P0 BRA `(.L_x_25) ;  /* 0x0000008800088947 */ /* 0x004fea0003800000 */
.L_x_157:
[----:B------:R-:W-:Y:S01]  /*1970*/  VIADD R12, R12, 0x1 ;  /* 0x000000010c0c7836 */ /* 0x000fe20000000000 */
[----:B------:R2:W-:Y:S04]  /*1980*/  SYNCS.ARRIVE.TRANS64.A1T0 RZ, [R2+URZ+0x1b0], RZ ;  /* 0x0001b0ff02ff79a7 */ /* 0x0005e800081000ff */
[----:B------:R-:W-:-:S04]  /*1990*/  ISETP.NE.AND P0, PT, R12, 0x2, PT ;  /* 0x000000020c00780c */ /* 0x000fc80003f05270 */
[----:B------:R-:W-:Y:S02]  /*19a0*/  SEL R12, R12, RZ, P0 ;  /* 0x000000ff0c0c7207 */ /* 0x000fe40000000000 */
[----:B--2---:R-:W-:-:S04]  /*19b0*/  SEL R2, RZ, 0x1, P0 ;  /* 0x00000001ff027807 */ /* 0x004fc80000000000 */
[----:B------:R-:W-:-:S07]  /*19c0*/  LOP3.LUT R11, R11, R2, RZ, 0x3c, !PT ;  /* 0x000000020b0b7212 */ /* 0x000fce00078e3cff */
.L_x_24:
[----:B------:R-:W-:Y:S01]  /*19d0*/  UMOV UR6, 0x400 ;  /* 0x0000040000067882 */ /* 0x000fe20000000000 */
[----:B------:R-:W-:Y:S01]  /*19e0*/  SHF.L.U32 R2, R17, 0x1f, RZ ;  /* 0x0000001f11027819 */ /* 0x000fe200000006ff */
[----:B-1----:R-:W-:Y:S01]  /*19f0*/  ULEA UR6, UR37, UR6, 0x18 ;  /* 0x0000000625067291 */ /* 0x002fe2000f8ec0ff */
[----:B------:R-:W-:Y:S01]  /*1a00*/  R2UR UR35, R18 ;  /* 0x00000000122372ca */ /* 0x000fe200000e0000 */
[----:B------:R-:W-:Y:S01]  /*1a10*/  UISETP.GE.U32.AND UP0, UPT, UR4, 0x7f, UPT ;  /* 0x0000007f0400788c */ /* 0x000fe2000bf06070 */
[----:B------:R-:W-:Y:S01]  /*1a20*/  R2UR UR11, R19 ;  /* 0x00000000130b72ca */ /* 0x000fe200000e0000 */
[----:B------:R-:W-:Y:S01]  /*1a30*/  ULEA UR8, UR23, UR6, 0x3 ;  /* 0x0000000617087291 */ /* 0x000fe2000f8e18ff */
[----:B------:R-:W-:-:S08]  /*1a40*/  UMOV UR25, URZ ;  /* 0x000000ff00197c82 */ /* 0x000fd00008000000 */
[----:B------:R1:W2:Y:S01]  /*1a50*/  SYNCS.PHASECHK.TRANS64.TRYWAIT P0, [UR8+0x80], R2 ;  /* 0x00008002ff0075a7 */ /* 0x0002a20008001108 */
[----:B------:R-:W-:-:S13]  /*1a60*/  R2UR UR8, R15 ;  /* 0x000000000f0872ca */ /* 0x000fda00000e0000 */
[----:B------:R-:W-:Y:S01]  /*1a70*/  ULEA UR11, UR8, UR11, 0x8 ;  /* 0x0000000b080b7291 */ /* 0x000fe2000f8e40ff */
[----:B-1----:R-:W-:-:S05]  /*1a80*/  LEA.HI R2, R14, R14, RZ, 0x1 ;  /* 0x0000000e0e027211 */ /* 0x002fca00078f08ff */
[----:B------:R-:W-:-:S05]  /*1a90*/  IMAD.SHL.U32 R2, R2, 0x40, RZ ;  /* 0x0000004002027824 */ /* 0x000fca00078e00ff */
[----:B------:R-:W-:-:S04]  /*1aa0*/  LOP3.LUT R2, R2, 0xffffff80, RZ, 0xc0, !PT ;  /* 0xffffff8002027812 */ /* 0x000fc800078ec0ff */
[----:B------:R-:W-:-:S13]  /*1ab0*/  R2UR UR9, R2 ;  /* 0x00000000020972ca */ /* 0x000fda00000e0000 */
[----:B------:R-:W-:Y:S01]  /*1ac0*/  ULOP3.LUT UR35, UR9, 0x40, UR35, 0xf8, !UPT ;  /* 0x0000004009237892 */ /* 0x000fe2000f8ef823 */
[----:B------:R-:W-:Y:S11]  /*1ad0*/  BRA.U !UP0, `(.L_x_26) ;  /* 0x0000000108c07547 */ /* 0x000ff6000b800000 */
[----:B------:R-:W-:Y:S01]  /*1ae0*/  UMOV UR16, UR21 ;  /* 0x0000001500107c82 */ /* 0x000fe20008000000 */
[----:B------:R-:W-:Y:S01]  /*1af0*/  UMOV UR17, UR23 ;  /* 0x0000001700117c82 */ /* 0x000fe20008000000 */
[----:B------:R-:W-:-:S05]  /*1b00*/  UMOV UR34, URZ ;  /* 0x000000ff00227c82 */ /* 0x000fca0008000000 */
.L_x_32:
[----:B------:R-:W-:Y:S01]  /*1b10*/  ULEA UR33, UR17, UR6, 0x3 ;  /* 0x0000000611217291 */ /* 0x000fe2000f8e18ff */
[----:B------:R-:W-:Y:S01]  /*1b20*/  @P5 MOV R3, 0x6000 ;  /* 0x0000600000035802 */ /* 0x000fe20000000f00 */
[----:B-12-4-:R-:W-:Y:S10]  /*1b30*/  @P0 BRA `(.L_x_27) ;  /* 0x00000000000c0947 */ /* 0x016ff40003800000 */
[----:B------:R-:W-:-:S04]  /*1b40*/  SHF.L.U32 R4, R17, 0x1f, RZ ;  /* 0x0000001f11047819 */ /* 0x000fc800000006ff */
[----:B------:R-:W1:Y:S02]  /*1b50*/  SYNCS.PHASECHK.TRANS64.TRYWAIT P0, [UR33+0x80], R4 ;  /* 0x00008004ff0075a7 */ /* 0x000e640008001121 */
[----:B-1----:R-:W-:Y:S05]  /*1b60*/  @!P0 BRA `(.L_x_28) ;  /* 0x00000084009c8947 */ /* 0x002fea0003800000 */
.L_x_27:
[----:B------:R2:W-:Y:S01]  /*1b70*/  @P5 SYNCS.ARRIVE.TRANS64 RZ, [UR33], R3 ;  /* 0x00000003ffff59a7 */ /* 0x0005e20008000021 */
[----:B------:R-:W-:Y:S02]  /*1b80*/  ULOP3.LUT UR8, UR22, 0x2, URZ, 0xfc, !UPT ;  /* 0x0000000216087892 */ /* 0x000fe4000f8efcff */
[----:B------:R-:W-:Y:S02]  /*1b90*/  UIADD3 UR16, UPT, UPT, UR16, 0x1, URZ ;  /* 0x0000000110107890 */ /* 0x000fe4000fffe0ff */
[----:B------:R-:W-:Y:S02]  /*1ba0*/  UISETP.NE.AND UP0, UPT, UR8, 0x2, UPT ;  /* 0x000000020800788c */ /* 0x000fe4000bf05270 */
[----:B------:R-:W-:-:S07]  /*1bb0*/  UISETP.NE.AND UP2, UPT, UR16, 0x1, UPT ;  /* 0x000000011000788c */ /* 0x000fce000bf45270 */
[----:B------:R-:W-:Y:S05]  /*1bc0*/  BRA.U UP0, `(.L_x_29) ;  /* 0x0000000100047547 */ /* 0x000fea000b800000 */
[----:B------:R-:W-:Y:S05]  /*1bd0*/  BPT.TRAP 0x1 ;  /* 0x000000040000795c */ /* 0x000fea0000300000 */
.L_x_29:
[----:B------:R-:W-:Y:S04]  /*1be0*/  BSSY.RECONVERGENT B0, `(.L_x_30) ;  /* 0x0000003000007945 */ /* 0x000fe80003800200 */
[----:B------:R-:W-:Y:S05]  /*1bf0*/  @!P4 BRA `(.L_x_31) ;  /* 0x000000000004c947 */ /* 0x000fea0003800000 */
[----:B------:R-:W-:Y:S05]  /*1c00*/  BPT.TRAP 0x1 ;  /* 0x000000040000795c */ /* 0x000fea0000300000 */
.L_x_31:
[----:B------:R-:W-:Y:S05]  /*1c10*/  BSYNC.RECONVERGENT B0 ;  /* 0x0000000000007941 */ /* 0x000fea0003800200 */
.L_x_30:
[----:B------:R-:W-:Y:S02]  /*1c20*/  UIADD3 UR23, UPT, UPT, UR17, 0x1, URZ ;  /* 0x0000000111177890 */ /* 0x000fe4000fffe0ff */
[----:B------:R-:W-:Y:S02]  /*1c30*/  ULEA UR32, UR17, UR6, 0xc ;  /* 0x0000000611207291 */ /* 0x000fe4000f8e60ff */
[----:B------:R-:W-:Y:S02]  /*1c40*/  UISETP.NE.AND UP0, UPT, UR23, 0x10, UPT ;  /* 0x000000101700788c */ /* 0x000fe4000bf05270 */
[----:B------:R-:W-:Y:S02]  /*1c50*/  UIADD3 UR28, UP1, UPT, UR14, 0x80, URZ ;  /* 0x000000800e1c7890 */ /* 0x000fe4000ff3e0ff */
[----:B------:R-:W-:Y:S02]  /*1c60*/  USEL UR9, URZ, 0x1, UP0 ;  /* 0x00000001ff097887 */ /* 0x000fe40008000000 */
[----:B------:R-:W-:-:S02]  /*1c70*/  USEL UR23, UR23, URZ, UP0 ;  /* 0x000000ff17177287 */ /* 0x000fc40008000000 */
[----:B------:R-:W-:Y:S02]  /*1c80*/  UIADD3 UR26, UP0, UPT, UR14, 0x180, URZ ;  /* 0x000001800e1a7890 */ /* 0x000fe4000ff1e0ff */
[----:B------:R-:W-:Y:S01]  /*1c90*/  ULEA UR8, UR23, UR6, 0x3 ;  /* 0x0000000617087291 */ /* 0x000fe2000f8e18ff */
[----:B------:R-:W-:Y:S01]  /*1ca0*/  LOP3.LUT R17, R17, UR9, RZ, 0x3c, !PT ;  /* 0x0000000911117c12 */ /* 0x000fe2000f8e3cff */
[----:B------:R-:W-:Y:S02]  /*1cb0*/  ULOP3.LUT UR33, UR33, 0xfefffff8, URZ, 0xc0, !UPT ;  /* 0xfefffff821217892 */ /* 0x000fe4000f8ec0ff */
[----:B------:R-:W-:Y:S01]  /*1cc0*/  UIADD3.X UR29, UPT, UPT, URZ, UR15, URZ, UP1, !UPT ;  /* 0x0000000fff1d7290 */ /* 0x000fe20008ffe4ff */
[----:B-1----:R-:W-:Y:S01]  /*1cd0*/  SHF.L.U32 R2, R17, 0x1f, RZ ;  /* 0x0000001f11027819 */ /* 0x002fe200000006ff */
[----:B------:R-:W-:Y:S02]  /*1ce0*/  UIADD3 UR32, UPT, UPT, UR32, 0x6400, URZ ;  /* 0x0000640020207890 */ /* 0x000fe4000fffe0ff */
[----:B------:R-:W-:Y:S01]  /*1cf0*/  UIADD3.X UR27, UPT, UPT, URZ, UR15, URZ, UP0, !UPT ;  /* 0x0000000fff1b7290 */ /* 0x000fe200087fe4ff */
[----:B------:R1:W4:Y:S01]  /*1d00*/  SYNCS.PHASECHK.TRANS64.TRYWAIT P0, [UR8+0x80], R2 ;  /* 0x00008002ff0075a7 */ /* 0x0003220008001108 */
[----:B------:R-:W-:Y:S01]  /*1d10*/  ULEA UR8, UR17, UR6, 0xd ;  /* 0x0000000611087291 */ /* 0x000fe2000f8e68ff */
[----:B------:R-:W-:Y:S01]  /*1d20*/  UMOV UR18, 0x0 ;  /* 0x0000000000127882 */ /* 0x000fe20000000000 */
[----:B------:R-:W-:-:S02]  /*1d30*/  UMOV UR19, 0x10000000 ;  /* 0x1000000000137882 */ /* 0x000fc40000000000 */
[----:B------:R-:W-:Y:S01]  /*1d40*/  UIADD3 UR8, UPT, UPT, UR8, 0x16400, URZ ;  /* 0x0001640008087890 */ /* 0x000fe2000fffe0ff */
[----:B------:R2:W-:Y:S01]  /*1d50*/  UTMALDG.3D.2CTA [UR32], [UR28], desc[UR18] ;  /* 0x000012201c0075b4 */ /* 0x0005e20008211000 */
[----:B------:R-:W-:Y:S01]  /*1d60*/  UMOV UR10, UR34 ;  /* 0x00000022000a7c82 */ /* 0x000fe20008000000 */
[----:B------:R-:W-:Y:S01]  /*1d70*/  UMOV UR12, UR36 ;  /* 0x00000024000c7c82 */ /* 0x000fe20008000000 */
[----:B------:R-:W-:Y:S01]  /*1d80*/  UMOV UR9, UR33 ;  /* 0x0000002100097c82 */ /* 0x000fe20008000000 */
[----:B------:R-:W-:Y:S01]  /*1d90*/  UMOV UR25, UR13 ;  /* 0x0000000d00197c82 */ /* 0x000fe20008000000 */
[----:B------:R-:W-:-:S03]  /*1da0*/  UMOV UR17, UR23 ;  /* 0x0000001700117c82 */ /* 0x000fc60008000000 */
[----:B------:R1:W-:Y:S01]  /*1db0*/  UTMALDG.3D.2CTA [UR8], [UR26], desc[UR18] ;  /* 0x000012081a0075b4 */ /* 0x0003e20008211000 */
[----:B--2---:R-:W-:Y:S01]  /*1dc0*/  UIADD3 UR34, UPT, UPT, UR34, 0x40, URZ ;  /* 0x0000004022227890 */ /* 0x004fe2000fffe0ff */
[----:B------:R-:W-:Y:S11]  /*1dd0*/  BRA.U UP2, `(.L_x_32) ;  /* 0xfffffffd024c7547 */ /* 0x000ff6000b83ffff */
.L_x_26:
[----:B--2-4-:R-:W-:Y:S01]  /*1de0*/  PLOP3.LUT P0, PT, PT, PT, UP5, 0x80, 0x8 ;  /* 0x000000000008781c */ /* 0x014fe20003f0f058 */
[----:B-1----:R-:W-:Y:S01]  /*1df0*/  ULEA UR8, UR23, UR6, 0x3 ;  /* 0x0000000617087291 */ /* 0x002fe2000f8e18ff */
[----:B------:R-:W-:Y:S01]  /*1e00*/  SHF.L.U32 R2, R17, 0x1f, RZ ;  /* 0x0000001f11027819 */ /* 0x000fe200000006ff */
[----:B------:R-:W-:-:S10]  /*1e10*/  UISETP.GT.AND UP0, UPT, UR7, UR5, UPT ;  /* 0x000000050700728c */ /* 0x000fd4000bf04270 */
[----:B------:R-:W-:Y:S01]  /*1e20*/  @!P0 SYNCS.ARRIVE.TRANS64.A1T0 RZ, [UR6+0x148], RZ ;  /* 0x000148ffffff89a7 */ /* 0x000fe20008100006 */
[----:B------:R1:W2:Y:S01]  /*1e30*/  SYNCS.PHASECHK.TRANS64.TRYWAIT P0, [UR8+0x80], R2 ;  /* 0x00008002ff0075a7 */ /* 0x0002a20008001108 */
[----:B------:R-:W-:Y:S05]  /*1e40*/  BRA.U !UP0, `(.L_x_33) ;  /* 0x0000000108c07547 */ /* 0x000fea000b800000 */
[----:B------:R-:W-:Y:S01]  /*1e50*/  UIADD3 UR26, UPT, UPT, UR24, UR25, URZ ;  /* 0x00000019181a7290 */ /* 0x000fe2000fffe0ff */
[----:B------:R-:W-:-:S11]  /*1e60*/  UMOV UR27, UR23 ;  /* 0x00000017001b7c82 */ /* 0x000fd60008000000 */
.L_x_39:
[----:B------:R-:W-:Y:S01]  /*1e70*/  ULEA UR17, UR27, UR6, 0x3 ;  /* 0x000000061b117291 */ /* 0x000fe2000f8e18ff */
[----:B--2---:R-:W-:Y:S01]  /*1e80*/  @P5 MOV R3, 0x6000 ;  /* 0x0000600000035802 */ /* 0x004fe20000000f00 */
[----:B-12---:R-:W-:Y:S10]  /*1e90*/  @P0 BRA `(.L_x_34) ;  /* 0x00000000000c0947 */ /* 0x006ff40003800000 */
[----:B------:R-:W-:-:S04]  /*1ea0*/  SHF.L.U32 R4, R17, 0x1f, RZ ;  /* 0x0000001f11047819 */ /* 0x000fc800000006ff */
[----:B------:R-:W2:Y:S02]  /*1eb0*/  SYNCS.PHASECHK.TRANS64.TRYWAIT P0, [UR17+0x80], R4 ;  /* 0x00008004ff0075a7 */ /* 0x000ea40008001111 */
[----:B--2---:R-:W-:Y:S05]  /*1ec0*/  @!P0 BRA `(.L_x_35) ;  /* 0x0000008000dc8947 */ /* 0x004fea0003800000 */
.L_x_34:
[----:B------:R2:W-:Y:S01]  /*1ed0*/  @P5 SYNCS.ARRIVE.TRANS64 RZ, [UR17], R3 ;  /* 0x00000003ffff59a7 */ /* 0x0005e20008000011 */
[----:B------:R-:W-:-:S04]  /*1ee0*/  ULOP3.LUT UR8, UR22, 0x2, URZ, 0xfc, !UPT ;  /* 0x0000000216087892 */ /* 0x000fc8000f8efcff */
[----:B------:R-:W-:-:S09]  /*1ef0*/  UISETP.NE.AND UP0, UPT, UR8, 0x2, UPT ;  /* 0x000000020800788c */ /* 0x000fd2000bf05270 */
[----:B------:R-:W-:Y:S05]  /*1f00*/  BRA.U UP0, `(.L_x_36) ;  /* 0x0000000100047547 */ /* 0x000fea000b800000 */
[----:B------:R-:W-:Y:S05]  /*1f10*/  BPT.TRAP 0x1 ;  /* 0x000000040000795c */ /* 0x000fea0000300000 */
.L_x_36:
[----:B------:R-:W-:Y:S04]  /*1f20*/  BSSY.RECONVERGENT B0, `(.L_x_37) ;  /* 0x0000003000007945 */ /* 0x000fe80003800200 */
[----:B------:R-:W-:Y:S05]  /*1f30*/  @!P4 BRA `(.L_x_38) ;  /* 0x000000000004c947 */ /* 0x000fea0003800000 */
[----:B------:R-:W-:Y:S05]  /*1f40*/  BPT.TRAP 0x1 ;  /* 0x000000040000795c */ /* 0x000fea0000300000 */
.L_x_38:
[----:B------:R-:W-:Y:S05]  /*1f50*/  BSYNC.RECONVERGENT B0 ;  /* 0x0000000000007941 */ /* 0x000fea0003800200 */
.L_x_37:
        /* <DEDUP_REMOVED lines=9> */
[----:B------:R-:W-:Y:S02]  /*1ff0*/  USHF.L.U32 UR18, UR25, 0x6, URZ ;  /* 0x0000000619127899 */ /* 0x000fe400080006ff */
[----:B------:R-:W-:Y:S01]  /*2000*/  ULOP3.LUT UR17, UR17, 0xfefffff8, URZ, 0xc0, !UPT ;  /* 0xfefffff811117892 */ /* 0x000fe2000f8ec0ff */
[----:B-1----:R-:W-:Y:S01]  /*2010*/  SHF.L.U32 R2, R17, 0x1f, RZ ;  /* 0x0000001f11027819 */ /* 0x002fe200000006ff */
[----:B------:R-:W-:Y:S02]  /*2020*/  UIADD3 UR16, UPT, UPT, UR16, 0x6400, URZ ;  /* 0x0000640010107890 */ /* 0x000fe4000fffe0ff */
[----:B------:R-:W-:Y:S01]  /*2030*/  UIADD3.X UR33, UPT, UPT, URZ, UR15, URZ, UP1, !UPT ;  /* 0x0000000fff217290 */ /* 0x000fe20008ffe4ff */
[----:B------:R4:W1:Y:S01]  /*2040*/  SYNCS.PHASECHK.TRANS64.TRYWAIT P0, [UR8+0x80], R2 ;  /* 0x00008002ff0075a7 */ /* 0x0008620008001108 */
[----:B------:R-:W-:-:S02]  /*2050*/  ULEA UR8, UR27, UR6, 0xd ;  /* 0x000000061b087291 */ /* 0x000fc4000f8e68ff */
[----:B------:R-:W-:Y:S02]  /*2060*/  UIADD3.X UR31, UPT, UPT, URZ, UR15, URZ, UP0, !UPT ;  /* 0x0000000fff1f7290 */ /* 0x000fe400087fe4ff */
[----:B------:R-:W-:Y:S01]  /*2070*/  UIADD3 UR8, UPT, UPT, UR8, 0x16400, URZ ;  /* 0x0001640008087890 */ /* 0x000fe2000fffe0ff */
[----:B------:R-:W-:Y:S01]  /*2080*/  UMOV UR28, 0x0 ;  /* 0x00000000001c7882 */ /* 0x000fe20000000000 */
[----:B------:R-:W-:Y:S01]  /*2090*/  UMOV UR29, 0x10000000 ;  /* 0x10000000001d7882 */ /* 0x000fe20000000000 */
[----:B------:R-:W-:Y:S01]  /*20a0*/  UMOV UR19, UR35 ;  /* 0x0000002300137c82 */ /* 0x000fe20008000000 */
[----:B------:R-:W-:Y:S01]  /*20b0*/  UMOV UR20, UR36 ;  /* 0x0000002400147c82 */ /* 0x000fe20008000000 */
[----:B------:R-:W-:Y:S01]  /*20c0*/  UMOV UR12, UR36 ;  /* 0x00000024000c7c82 */ /* 0x000fe20008000000 */
[----:B------:R-:W-:Y:S01]  /*20d0*/  UMOV UR9, UR17 ;  /* 0x0000001100097c82 */ /* 0x000fe20008000000 */
[----:B------:R-:W-:Y:S01]  /*20e0*/  UMOV UR10, UR18 ;  /* 0x00000012000a7c82 */ /* 0x000fe20008000000 */
[----:B------:R4:W-:Y:S01]  /*20f0*/  UTMALDG.3D.2CTA [UR16], [UR32], desc[UR28] ;  /* 0x00001c10200075b4 */ /* 0x0009e20008211000 */
[----:B------:R-:W-:Y:S01]  /*2100*/  UIADD3 UR25, UPT, UPT, UR25, 0x1, URZ ;  /* 0x0000000119197890 */ /* 0x000fe2000fffe0ff */
[----:B------:R-:W-:-:S03]  /*2110*/  UMOV UR27, UR23 ;  /* 0x00000017001b7c82 */ /* 0x000fc60008000000 */
[----:B------:R-:W-:Y:S01]  /*2120*/  UISETP.NE.AND UP0, UPT, UR25, UR26, UPT ;  /* 0x0000001a1900728c */ /* 0x000fe2000bf05270 */
[----:B------:R4:W-:Y:S08]  /*2130*/  UTMALDG.3D.2CTA [UR8], [UR30], desc[UR28] ;  /* 0x00001c081e0075b4 */ /* 0x0009f00008211000 */
[----:B----4-:R-:W-:Y:S05]  /*2140*/  BRA.U UP0, `(.L_x_39) ;  /* 0xfffffffd00487547 */ /* 0x010fea000b83ffff */
.L_x_33:
[C---:B-1----:R-:W-:Y:S01]  /*2150*/  LEA R2, R16.reuse, UR6, 0x3 ;  /* 0x0000000610027c11 */ /* 0x042fe2000f8e18ff */
[----:B------:R-:W-:Y:S01]  /*2160*/  NOP ;  /* 0x0000000000007918 */ /* 0x000fe20000000000 */
[----:B--2---:R-:W-:Y:S02]  /*2170*/  SHF.L.U32 R3, R13, 0x1f, RZ ;  /* 0x0000001f0d037819 */ /* 0x004fe400000006ff */
[----:B------:R-:W-:Y:S02]  /*2180*/  LEA R4, R16, UR6, 0x4 ;  /* 0x0000000610047c11 */ /* 0x000fe4000f8e20ff */
[----:B------:R-:W1:Y:S02]  /*2190*/  SYNCS.PHASECHK.TRANS64.TRYWAIT P0, [R2+URZ+0x150], R3 ;  /* 0x00015003020075a7 */ /* 0x000e6400080011ff */
[----:B-1----:R-:W-:Y:S05]  /*21a0*/  @!P0 BRA `(.L_x_40) ;  /* 0x00000080003c8947 */ /* 0x002fea0003800000 */
.L_x_160:
[----:B------:R-:W2:Y:S01]  /*21b0*/  LDS.128 R4, [R4+0x1e0] ;  /* 0x0001e00004047984 */ /* 0x000ea20000000c00 */
[----:B------:R-:W-:Y:S01]  /*21c0*/  ISETP.GE.AND P0, PT, R40, 0x1, PT ;  /* 0x000000012800780c */ /* 0x000fe20003f06270 */
[----:B-1----:R-:W-:Y:S01]  /*21d0*/  VIADD R2, R2, 0x160 ;  /* 0x0000016002027836 */ /* 0x002fe20000000000 */
[----:B------:R-:W-:Y:S01]  /*21e0*/  @!PT LDS RZ, [RZ] ;  /* 0x00000000fffff984 */ /* 0x000fe20000000800 */
[----:B------:R-:W-:Y:S01]  /*21f0*/  @!PT LDS RZ, [RZ] ;  /* 0x00000000fffff984 */ /* 0x000fe20000000800 */
[----:B------:R-:W-:Y:S01]  /*2200*/  @!PT LDS RZ, [RZ] ;  /* 0x00000000fffff984 */ /* 0x000fe20000000800 */
[----:B------:R-:W-:Y:S01]  /*2210*/  @!PT LDS RZ, [RZ] ;  /* 0x00000000fffff984 */ /* 0x000fe20000000800 */
[----:B------:R1:W-:Y:S06]  /*2220*/  MEMBAR.ALL.CTA ;  /* 0x0000000000007992 */ /* 0x0003ec0000008000 */
[----:B-1----:R-:W1:Y:S01]  /*2230*/  FENCE.VIEW.ASYNC.S ;  /* 0x00000000000073c6 */ /* 0x002e620000000000 */
[----:B------:R-:W-:-:S04]  /*2240*/  PRMT R2, RZ, 0x654, R2 ;  /* 0x00000654ff027816 */ /* 0x000fc80000000002 */
[----:B-1----:R1:W-:Y:S01]  /*2250*/  SYNCS.ARRIVE.TRANS64.RED.A1T0 RZ, [R2+URZ], RZ ;  /* 0x000000ff02ff79a7 */ /* 0x0023e200081004ff */
[----:B--2---:R-:W-:-:S13]  /*2260*/  LOP3.LUT P2, RZ, R6, 0x1, RZ, 0xc0, !PT ;  /* 0x0000000106ff7812 */ /* 0x004fda000784c0ff */
[----:B------:R-:W-:Y:S01]  /*2270*/  @P2 SHF.R.U32.HI R3, RZ, 0x10, R5 ;  /* 0x00000010ff032819 */ /* 0x000fe20000011605 */
[----:B------:R-:W-:Y:S01]  /*2280*/  VOTEU.ANY UP0, P2 ;  /* 0x0000000000ff7886 */ /* 0x000fe20001000100 */
[----:B------:R-:W-:Y:S02]  /*2290*/  @P2 MOV R10, R4 ;  /* 0x00000004000a2202 */ /* 0x000fe40000000f00 */
[----:B------:R-:W-:Y:S02]  /*22a0*/  @P2 R2UR.BROADCAST UR8, R3 ;  /* 0x00000000030822ca */ /* 0x000fe400008e0000 */
[----:B------:R-:W-:-:S11]  /*22b0*/  @P2 LOP3.LUT R9, R5, 0xffff, RZ, 0xc0, !PT ;  /* 0x0000ffff05092812 */ /* 0x000fd600078ec0ff */
[----:B------:R-:W-:Y:S01]  /*22c0*/  @UP0 UMOV UR36, UR8 ;  /* 0x0000000800240c82 */ /* 0x000fe20008000000 */
[----:B-1----:R-:W-:Y:S05]  /*22d0*/  @!P0 BRA `(.L_x_41) ;  /* 0x0000000000b88947 */ /* 0x002fea0003800000 */
[----:B------:R-:W3:Y:S01]  /*22e0*/  LDC.64 R4, c[0x0][0xb18] ;  /* 0x0002c600ff047b82 */ /* 0x000ee20000000a00 */
[----:B------:R-:W-:-:S07]  /*22f0*/  ISETP.NE.AND P3, PT, R40, 0x1, PT ;  /* 0x000000012800780c */ /* 0x000fce0003f65270 */
[----:B------:R-:W1:Y:S08]  /*2300*/  LDC.64 R6, c[0x0][0xb10] ;  /* 0x0002c400ff067b82 */ /* 0x000e700000000a00 */
[----:B------:R-:W2:Y:S08]  /*2310*/  LDC R14, c[0x0][0xb20] ;  /* 0x0002c800ff0e7b82 */ /* 0x000eb00000000800 */
[----:B------:R-:W4:Y:S01]  /*2320*/  LDC R15, c[0x0][0xb0c] ;  /* 0x0002c300ff0f7b82 */ /* 0x000f220000000800 */
[----:B---3--:R-:W-:Y:S01]  /*2330*/  IMAD.HI.U32 R21, R0, R5, RZ ;  /* 0x0000000500157227 */ /* 0x008fe200078e00ff */
[----:B------:R-:W-:-:S03]  /*2340*/  ISETP.NE.AND P0, PT, R4, 0x1, PT ;  /* 0x000000010400780c */ /* 0x000fc60003f05270 */
[----:B------:R-:W-:-:S03]  /*2350*/  IMAD.HI.U32 R5, R9, R5, RZ ;  /* 0x0000000509057227 */ /* 0x000fc600078e00ff */
[----:B------:R-:W3:Y:S01]  /*2360*/  LDC.64 R2, c[0x0][0xb28] ;  /* 0x0002ca00ff027b82 */ /* 0x000ee20000000a00 */
[----:B-1----:R-:W-:-:S04]  /*2370*/  IMAD.HI.U32 R22, R8, R6, RZ ;  /* 0x0000000608167227 */ /* 0x002fc800078e00ff */
[----:B------:R-:W-:Y:S01]  /*2380*/  IMAD.HI.U32 R23, R10, R6, RZ ;  /* 0x000000060a177227 */ /* 0x000fe200078e00ff */
[----:B------:R-:W-:Y:S02]  /*2390*/  SHF.R.U32.HI R22, RZ, R7, R22 ;  /* 0x00000007ff167219 */ /* 0x000fe40000011616 */
[-C--:B--2---:R-:W-:Y:S02]  /*23a0*/  SHF.R.U32.HI R21, RZ, R14.reuse, R21 ;  /* 0x0000000eff157219 */ /* 0x084fe40000011615 */
[----:B------:R-:W-:Y:S02]  /*23b0*/  SHF.R.U32.HI R5, RZ, R14, R5 ;  /* 0x0000000eff057219 */ /* 0x000fe40000011605 */
[----:B------:R-:W-:Y:S02]  /*23c0*/  SEL R21, R0, R21, !P0 ;  /* 0x0000001500157207 */ /* 0x000fe40004000000 */
[----:B------:R-:W-:Y:S02]  /*23d0*/  SHF.R.U32.HI R23, RZ, R7, R23 ;  /* 0x00000007ff177219 */ /* 0x000fe40000011617 */
[----:B----4-:R-:W-:-:S02]  /*23e0*/  ISETP.NE.AND P1, PT, R15, 0x1, PT ;  /* 0x000000010f00780c */ /* 0x010fc40003f25270 */
[----:B------:R-:W-:Y:S02]  /*23f0*/  SEL R5, R9, R5, !P0 ;  /* 0x0000000509057207 */ /* 0x000fe40004000000 */
[----:B------:R-:W-:Y:S02]  /*2400*/  SEL R22, R8, R22, !P1 ;  /* 0x0000001608167207 */ /* 0x000fe40004800000 */
[----:B------:R-:W-:Y:S01]  /*2410*/  SEL R23, R10, R23, !P1 ;  /* 0x000000170a177207 */ /* 0x000fe20004800000 */
[----:B---3--:R-:W-:-:S04]  /*2420*/  IMAD.HI.U32 R20, R21, R2, RZ ;  /* 0x0000000215147227 */ /* 0x008fc800078e00ff */
        /* <DEDUP_REMOVED lines=10> */
[----:B------:R-:W-:-:S04]  /*24d0*/  @!P0 IMAD.HI.U32 R7, R23, R2, RZ ;  /* 0x0000000217078227 */ /* 0x000fc800078e00ff */
[----:B------:R-:W-:Y:S01]  /*24e0*/  IMAD.MOV R2, RZ, RZ, -R6 ;  /* 0x000000ffff027224 */ /* 0x000fe200078e0a06 */
[----:B------:R-:W-:Y:S02]  /*24f0*/  @!P0 SHF.R.U32.HI R3, RZ, R3, R7 ;  /* 0x00000003ff038219 */ /* 0x000fe40000011607 */
[----:B------:R-:W-:Y:S01]  /*2500*/  IADD3 R7, PT, PT, -R5, RZ, RZ ;  /* 0x000000ff05077210 */ /* 0x000fe20007ffe1ff */
[----:B------:R-:W-:Y:S01]  /*2510*/  IMAD R2, R40, R2, R5 ;  /* 0x0000000228027224 */ /* 0x000fe200078e0205 */
        /* <DEDUP_REMOVED lines=10> */
.L_x_41:
[----:B------:R-:W1:Y:S02]  /*25c0*/  LDCU UR8, c[0x0][0xb30] ;  /* 0x00016600ff0877ac */ /* 0x000e640008000800 */
[----:B-1----:R-:W-:-:S09]  /*25d0*/  UISETP.NE.AND UP0, UPT, UR8, 0x1, UPT ;  /* 0x000000010800788c */ /* 0x002fd2000bf05270 */
[----:B------:R-:W-:Y:S05]  /*25e0*/  BRA.U UP0, `(.L_x_42) ;  /* 0x0000000100407547 */ /* 0x000fea000b800000 */
[----:B------:R-:W1:Y:S08]  /*25f0*/  LDC.64 R4, c[0x0][0xb10] ;  /* 0x0002c400ff047b82 */ /* 0x000e700000000a00 */
[----:B------:R-:W2:Y:S08]  /*2600*/  LDC.64 R2, c[0x0][0xb18] ;  /* 0x0002c600ff027b82 */ /* 0x000eb00000000a00 */
[----:B------:R-:W4:Y:S08]  /*2610*/  LDC R6, c[0x0][0xb20] ;  /* 0x0002c800ff067b82 */ /* 0x000f300000000800 */
[----:B------:R-:W3:Y:S01]  /*2620*/  LDC R7, c[0x0][0xb0c] ;  /* 0x0002c300ff077b82 */ /* 0x000ee20000000800 */
[----:B-1----:R-:W-:-:S05]  /*2630*/  IMAD.HI.U32 R4, R10, R4, RZ ;  /* 0x000000040a047227 */ /* 0x002fca00078e00ff */
[----:B------:R-:W-:Y:S01]  /*2640*/  SHF.R.U32.HI R4, RZ, R5, R4 ;  /* 0x00000005ff047219 */ /* 0x000fe20000011604 */
[----:B--2---:R-:W-:Y:S01]  /*2650*/  IMAD.HI.U32 R3, R9, R3, RZ ;  /* 0x0000000309037227 */ /* 0x004fe200078e00ff */
[----:B------:R-:W-:-:S04]  /*2660*/  ISETP.NE.AND P0, PT, R2, 0x1, PT ;  /* 0x000000010200780c */ /* 0x000fc80003f05270 */
[----:B----4-:R-:W-:-:S04]  /*2670*/  SHF.R.U32.HI R3, RZ, R6, R3 ;  /* 0x00000006ff037219 */ /* 0x010fc80000011603 */
[----:B------:R-:W-:Y:S02]  /*2680*/  SEL R3, R9, R3, !P0 ;  /* 0x0000000309037207 */ /* 0x000fe40004000000 */
[----:B---3--:R-:W-:-:S04]  /*2690*/  ISETP.NE.AND P1, PT, R7, 0x1, PT ;  /* 0x000000010700780c */ /* 0x008fc80003f25270 */
[----:B------:R-:W-:-:S05]  /*26a0*/  SEL R4, R10, R4, !P1 ;  /* 0x000000040a047207 */ /* 0x000fca0004800000 */
[----:B------:R-:W-:Y:S02]  /*26b0*/  IMAD.IADD R5, R3, 0x1, -R4 ;  /* 0x0000000103057824 */ /* 0x000fe400078e0a04 */
[----:B------:R-:W-:Y:S02]  /*26c0*/  IMAD.IADD R3, R4, 0x1, -R3 ;  /* 0x0000000104037824 */ /* 0x000fe400078e0a03 */
[----:B------:R-:W-:Y:S02]  /*26d0*/  IMAD R10, R5, R7, R10 ;  /* 0x00000007050a7224 */ /* 0x000fe400078e020a */
[----:B------:R-:W-:-:S07]  /*26e0*/  IMAD R9, R3, R2, R9 ;  /* 0x0000000203097224 */ /* 0x000fce00078e0209 */
.L_x_42:
[----:B------:R-:W-:Y:S01]  /*26f0*/  VIADD R16, R16, 0x1 ;  /* 0x0000000110107836 */ /* 0x000fe20000000000 */
[----:B------:R-:W-:Y:S01]  /*2700*/  UPLOP3.LUT UP5, UPT, UPT, UPT, UPT, 0x80, 0x8 ;  /* 0x000000000008789c */ /* 0x000fe20003faf070 */
[----:B------:R-:W-:Y:S02]  /*2710*/  IMAD.IADD R14, R10, 0x1, R99 ;  /* 0x000000010a0e7824 */ /* 0x000fe400078e0263 */
[----:B------:R-:W-:Y:S01]  /*2720*/  IMAD.IADD R15, R9, 0x1, R98 ;  /* 0x00000001090f7824 */ /* 0x000fe200078e0262 */
[----:B------:R-:W-:-:S04]  /*2730*/  ISETP.NE.AND P0, PT, R16, 0x2, PT ;  /* 0x000000021000780c */ /* 0x000fc80003f05270 */
[----:B------:R-:W-:Y:S02]  /*2740*/  SEL R2, RZ, 0x1, P0 ;  /* 0x00000001ff027807 */ /* 0x000fe40000000000 */
[----:B------:R-:W-:Y:S02]  /*2750*/  SEL R16, R16, RZ, P0 ;  /* 0x000000ff10107207 */ /* 0x000fe40000000000 */
[----:B------:R-:W-:Y:S01]  /*2760*/  LOP3.LUT R13, R13, R2, RZ, 0x3c, !PT ;  /* 0x000000020d0d7212 */ /* 0x000fe200078e3cff */
[----:B------:R-:W-:Y:S06]  /*2770*/  @P2 BRA `(.L_x_43) ;  /* 0xfffffff000542947 */ /* 0x000fec000383ffff */
[----:B------:R-:W-:Y:S01]  /*2780*/  UIADD3 UR6, UPT, UPT, UR6, 0x80, URZ ;  /* 0x0000008006067890 */ /* 0x000fe2000fffe0ff */
[----:B------:R-:W-:-:S03]  /*2790*/  SHF.L.U32 R2, R17, 0x1f, RZ ;  /* 0x0000001f11027819 */ /* 0x000fc600000006ff */
[----:B------:R-:W-:-:S09]  /*27a0*/  ULEA UR4, UR23, UR6, 0x3 ;  /* 0x0000000617047291 */ /* 0x000fd2000f8e18ff */
[----:B------:R-:W1:Y:S02]  /*27b0*/  SYNCS.PHASECHK.TRANS64.TRYWAIT P0, [UR4], R2 ;  /* 0x00000002ff0075a7 */ /* 0x000e640008001104 */
[----:B-1----:R-:W-:Y:S05]  /*27c0*/  @!P0 BRA `(.L_x_44) ;  /* 0x0000007800c88947 */ /* 0x002fea0003800000 */
.L_x_162:
[----:B------:R-:W-:-:S04]  /*27d0*/  UIADD3 UR5, UPT, UPT, UR23, 0x1, URZ ;  /* 0x0000000117057890 */ /* 0x000fc8000fffe0ff */
[----:B------:R-:W-:-:S04]  /*27e0*/  UISETP.NE.AND UP0, UPT, UR5, 0x10, UPT ;  /* 0x000000100500788c */ /* 0x000fc8000bf05270 */
[----:B------:R-:W-:Y:S02]  /*27f0*/  USEL UR7, URZ, 0x1, UP0 ;  /* 0x00000001ff077887 */ /* 0x000fe40008000000 */
[----:B------:R-:W-:-:S04]  /*2800*/  USEL UR5, UR5, URZ, UP0 ;  /* 0x000000ff05057287 */ /* 0x000fc80008000000 */
[----:B------:R-:W-:Y:S01]  /*2810*/  ULEA UR4, UR5, UR6, 0x3 ;  /* 0x0000000605047291 */ /* 0x000fe2000f8e18ff */
[----:B-1----:R-:W-:-:S04]  /*2820*/  LOP3.LUT R2, R17, UR7, RZ, 0x3c, !PT ;  /* 0x0000000711027c12 */ /* 0x002fc8000f8e3cff */
[----:B------:R-:W-:-:S04]  /*2830*/  SHF.L.U32 R3, R2, 0x1f, RZ ;  /* 0x0000001f02037819 */ /* 0x000fc800000006ff */
[----:B------:R-:W1:Y:S02]  /*2840*/  SYNCS.PHASECHK.TRANS64.TRYWAIT P0, [UR4], R3 ;  /* 0x00000003ff0075a7 */ /* 0x000e640008001104 */
[----:B-1----:R-:W-:Y:S05]  /*2850*/  @!P0 BRA `(.L_x_45) ;  /* 0x0000007800bc8947 */ /* 0x002fea0003800000 */
.L_x_164:
[----:B------:R-:W-:-:S04]  /*2860*/  UIADD3 UR5, UPT, UPT, UR5, 0x1, URZ ;  /* 0x0000000105057890 */ /* 0x000fc8000fffe0ff */
[----:B------:R-:W-:-:S04]  /*2870*/  UISETP.NE.AND UP0, UPT, UR5, 0x10, UPT ;  /* 0x000000100500788c */ /* 0x000fc8000bf05270 */
[----:B------:R-:W-:Y:S02]  /*2880*/  USEL UR7, URZ, 0x1, UP0 ;  /* 0x00000001ff077887 */ /* 0x000fe40008000000 */
[----:B------:R-:W-:-:S04]  /*2890*/  USEL UR5, UR5, URZ, UP0 ;  /* 0x000000ff05057287 */ /* 0x000fc80008000000 */
[----:B------:R-:W-:Y:S01]  /*28a0*/  ULEA UR4, UR5, UR6, 0x3 ;  /* 0x0000000605047291 */ /* 0x000fe2000f8e18ff */
[----:B------:R-:W-:-:S04]  /*28b0*/  LOP3.LUT R2, R2, UR7, RZ, 0x3c, !PT ;  /* 0x0000000702027c12 */ /* 0x000fc8000f8e3cff */
[----:B-1----:R-:W-:-:S04]  /*28c0*/  SHF.L.U32 R3, R2, 0x1f, RZ ;  /* 0x0000001f02037819 */ /* 0x002fc800000006ff */
[----:B------:R-:W1:Y:S02]  /*28d0*/  SYNCS.PHASECHK.TRANS64.TRYWAIT P0, [UR4], R3 ;  /* 0x00000003ff0075a7 */ /* 0x000e640008001104 */
[----:B-1----:R-:W-:Y:S05]  /*28e0*/  @!P0 BRA `(.L_x_46) ;  /* 0x0000007800b08947 */ /* 0x002fea0003800000 */
.L_x_166:
        /* <DEDUP_REMOVED lines=9> */
.L_x_168:
        /* <DEDUP_REMOVED lines=9> */
.L_x_170:
        /* <DEDUP_REMOVED lines=9> */
.L_x_172:
        /* <DEDUP_REMOVED lines=9> */
.L_x_174:
        /* <DEDUP_REMOVED lines=9> */
.L_x_176:
        /* <DEDUP_REMOVED lines=9> */
.L_x_178:
        /* <DEDUP_REMOVED lines=9> */
.L_x_180:
        /* <DEDUP_REMOVED lines=9> */
.L_x_182:
        /* <DEDUP_REMOVED lines=9> */
.L_x_184:
        /* <DEDUP_REMOVED lines=9> */
.L_x_186:
        /* <DEDUP_REMOVED lines=9> */
.L_x_188:
        /* <DEDUP_REMOVED lines=9> */
.L_x_190:
[----:B------:R-:W-:-:S04]  /*2fb0*/  UIADD3 UR5, UPT, UPT, UR5, 0x1, URZ ;  /* 0x0000000105057890 */ /* 0x000fc8000fffe0ff */
[----:B------:R-:W-:-:S04]  /*2fc0*/  UISETP.NE.AND UP0, UPT, UR5, 0x10, UPT ;  /* 0x000000100500788c */ /* 0x000fc8000bf05270 */
[----:B------:R-:W-:Y:S02]  /*2fd0*/  USEL UR4, URZ, 0x1, UP0 ;  /* 0x00000001ff047887 */ /* 0x000fe40008000000 */
[----:B------:R-:W-:-:S04]  /*2fe0*/  USEL UR5, UR5, URZ, UP0 ;  /* 0x000000ff05057287 */ /* 0x000fc80008000000 */
[----:B------:R-:W-:Y:S01]  /*2ff0*/  ULEA UR5, UR5, UR6, 0x3 ;  /* 0x0000000605057291 */ /* 0x000fe2000f8e18ff */
[----:B------:R-:W-:-:S04]  /*3000*/  LOP3.LUT R2, R2, UR4, RZ, 0x3c, !PT ;  /* 0x0000000402027c12 */ /* 0x000fc8000f8e3cff */
[----:B------:R-:W-:Y:S01]  /*3010*/  SHF.L.U32 R2, R2, 0x1f, RZ ;  /* 0x0000001f02027819 */ /* 0x000fe200000006ff */
[----:B-1-3--:R-:W-:-:S07]  /*3020*/  IMAD.U32 R0, RZ, RZ, UR5 ;  /* 0x00000005ff007e24 */ /* 0x00afce000f8e00ff */
.L_x_59:
[----:B-1----:R1:W2:Y:S02]  /*3030*/  SYNCS.PHASECHK.TRANS64.TRYWAIT P0, [R0+URZ], R2 ;  /* 0x00000002000075a7 */ /* 0x0022a400080011ff */
[----:B--2---:R-:W-:Y:S05]  /*3040*/  @!P0 NANOSLEEP.SYNCS 0x989680 ;  /* 0x009896800000895d */ /* 0x004fea0003900000 */
[----:B------:R-:W2:Y:S02]  /*3050*/  @!P0 SYNCS.PHASECHK.TRANS64 P0, [R0+URZ], R2 ;  /* 0x00000002000085a7 */ /* 0x000ea400080010ff */
[----:B--2---:R-:W-:Y:S05]  /*3060*/  @P0 EXIT ;  /* 0x000000000000094d */ /* 0x004fea0003800000 */
[----:B------:R-:W-:Y:S05]  /*3070*/  BRA `(.L_x_59) ;  /* 0xfffffffc00ec7947 */ /* 0x000fea000383ffff */
.L_x_23:
[----:B------:R-:W-:-:S04]  /*3080*/  UISETP.NE.AND UP1, UPT, UR37, URZ, UPT ;  /* 0x000000ff2500728c */ /* 0x000fc8000bf25270 */
[----:B------:R-:W-:-:S09]  /*3090*/  UISETP.NE.OR UP1, UPT, UR10, 0x1, UP1 ;  /* 0x000000010a00788c */ /* 0x000fd20008f25670 */
[----:B------:R-:W-:Y:S05]  /*30a0*/  BRA.U UP1, `(.L_x_60) ;  /* 0x00000005014c7547 */ /* 0x000fea000b800000 */
[----:B------:R-:W-:Y:S01]  /*30b0*/  HFMA2 R11, -RZ, RZ, 0, 0 ;  /* 0x00000000ff0b7431 */ /* 0x000fe200000001ff */
[----:B------:R-:W-:Y:S01]  /*30c0*/  ISETP.GE.U32.AND P2, PT, R10, 0x2, PT ;  /* 0x000000020a00780c */ /* 0x000fe20003f46070 */
[----:B------:R-:W-:Y:S01]  /*30d0*/  IMAD.MOV.U32 R12, RZ, RZ, 0x1 ;  /* 0x00000001ff0c7424 */ /* 0x000fe200078e00ff */
[----:B------:R-:W-:Y:S01]  /*30e0*/  CS2R R8, SRZ ;  /* 0x0000000000087805 */ /* 0x000fe2000001ff00 */
[----:B------:R-:W-:Y:S01]  /*30f0*/  IMAD.MOV.U32 R3, RZ, RZ, RZ ;  /* 0x000000ffff037224 */ /* 0x000fe200078e00ff */
[----:B------:R-:W-:Y:S01]  /*3100*/  UMOV UR4, 0x400 ;  /* 0x0000040000047882 */ /* 0x000fe20000000000 */
[----:B------:R-:W-:Y:S01]  /*3110*/  UMOV UR6, URZ ;  /* 0x000000ff00067c82 */ /* 0x000fe20008000000 */
[----:B------:R-:W-:-:S12]  /*3120*/  ULEA UR37, UR37, UR4, 0x18 ;  /* 0x0000000425257291 */ /* 0x000fd8000f8ec0ff */
.L_x_64:
[----:B------:R-:W-:Y:S02]  /*3130*/  LEA R0, R3, UR37, 0x3 ;  /* 0x0000002503007c11 */ /* 0x000fe4000f8e18ff */
[----:B------:R-:W-:-:S03]  /*3140*/  SHF.L.U32 R4, R8, 0x1f, RZ ;  /* 0x0000001f08047819 */ /* 0x000fc600000006ff */
[----:B------:R-:W-:Y:S01]  /*3150*/  VIADD R5, R0, 0x1c0 ;  /* 0x000001c000057836 */ /* 0x000fe20000000000 */
[----:B------:R-:W1:Y:S02]  /*3160*/  SYNCS.PHASECHK.TRANS64.TRYWAIT P0, [R0+URZ+0x1b0], R4 ;  /* 0x0001b004000075a7 */ /* 0x000e6400080011ff */
[----:B-1----:R-:W-:Y:S05]  /*3170*/  @!P0 BRA `(.L_x_61) ;  /* 0x0000007400c48947 */ /* 0x002fea0003800000 */
.L_x_191:
[----:B------:R-:W-:Y:S01]  /*3180*/  ULEA UR5, UR6, UR37, 0x3 ;  /* 0x0000002506057291 */ /* 0x000fe2000f8e18ff */
[----:B-1----:R-:W-:Y:S01]  /*3190*/  PRMT R0, RZ, 0x654, R5 ;  /* 0x00000654ff007816 */ /* 0x002fe20000000005 */
[----:B------:R-:W-:Y:S01]  /*31a0*/  @!P2 IMAD.MOV.U32 R4, RZ, RZ, 0x10 ;  /* 0x00000010ff04a424 */ /* 0x000fe200078e00ff */
[----:B------:R-:W-:Y:S01]  /*31b0*/  SHF.L.U32 R5, R12, 0x1f, RZ ;  /* 0x0000001f0c057819 */ /* 0x000fe200000006ff */
[----:B------:R-:W-:Y:S01]  /*31c0*/  UIADD3 UR4, UPT, UPT, UR5, 0x150, URZ ;  /* 0x0000015005047890 */ /* 0x000fe2000fffe0ff */
[----:B------:R1:W-:Y:S05]  /*31d0*/  SYNCS.ARRIVE.TRANS64.RED.A1T0 RZ, [R0+URZ], RZ ;  /* 0x000000ff00ff79a7 */ /* 0x0003ea00081004ff */
[----:B------:R-:W-:Y:S01]  /*31e0*/  IMAD.U32 R6, RZ, RZ, UR4 ;  /* 0x00000004ff067e24 */ /* 0x000fe2000f8e00ff */
[----:B------:R-:W2:Y:S04]  /*31f0*/  SYNCS.PHASECHK.TRANS64.TRYWAIT P0, [UR5+0x160], R5 ;  /* 0x00016005ff0075a7 */ /* 0x000ea80008001105 */
[----:B------:R-:W-:Y:S01]  /*3200*/  PRMT R6, R10, 0x654, R6 ;  /* 0x000006540a067816 */ /* 0x000fe20000000006 */
[----:B-12---:R-:W-:Y:S06]  /*3210*/  @!P0 BRA `(.L_x_62) ;  /* 0x0000007400b08947 */ /* 0x006fec0003800000 */
.L_x_193:
[----:B------:R-:W-:Y:S01]  /*3220*/  ULEA UR4, UR6, UR37, 0x4 ;  /* 0x0000002506047291 */ /* 0x000fe2000f8e20ff */
[----:B------:R-:W-:Y:S01]  /*3230*/  SEL R2, R6, R2, !P2 ;  /* 0x0000000206027207 */ /* 0x000fe20005000000 */
[----:B------:R-:W-:Y:S01]  /*3240*/  UIADD3 UR5, UPT, UPT, UR5, 0x150, URZ ;  /* 0x0000015005057890 */ /* 0x000fe2000fffe0ff */
[----:B-1----:R-:W-:Y:S01]  /*3250*/  LEA R0, R11, UR37, 0x3 ;  /* 0x000000250b007c11 */ /* 0x002fe2000f8e18ff */
[----:B------:R-:W-:Y:S01]  /*3260*/  UIADD3 UR4, UPT, UPT, UR4, 0x1e0, URZ ;  /* 0x000001e004047890 */ /* 0x000fe2000fffe0ff */
[----:B------:R1:W-:Y:S01]  /*3270*/  @!P2 SYNCS.ARRIVE.TRANS64.RED RZ, [R2+URZ], R4 ;  /* 0x0000000402ffa9a7 */ /* 0x0003e200080004ff */
[----:B------:R-:W-:Y:S01]  /*3280*/  UIADD3 UR6, UPT, UPT, UR6, 0x1, URZ ;  /* 0x0000000106067890 */ /* 0x000fe2000fffe0ff */
[----:B------:R-:W-:-:S03]  /*3290*/  VIADD R3, R3, 0x1 ;  /* 0x0000000103037836 */ /* 0x000fc60000000000 */
[----:B------:R-:W-:Y:S02]  /*32a0*/  UISETP.NE.AND UP0, UPT, UR6, 0x2, UPT ;  /* 0x000000020600788c */ /* 0x000fe4000bf05270 */
[----:B------:R-:W-:Y:S01]  /*32b0*/  ISETP.NE.AND P0, PT, R3, 0x2, PT ;  /* 0x000000020300780c */ /* 0x000fe20003f05270 */
[----:B------:R-:W-:Y:S06]  /*32c0*/  UGETNEXTWORKID.BROADCAST [UR4], [UR5] ;  /* 0x00000000040073ca */ /* 0x000fec0008000100 */
[----:B------:R-:W-:Y:S02]  /*32d0*/  USEL UR4, URZ, 0x1, UP0 ;  /* 0x00000001ff047887 */ /* 0x000fe40008000000 */
[----:B------:R-:W-:-:S04]  /*32e0*/  USEL UR6, UR6, URZ, UP0 ;  /* 0x000000ff06067287 */ /* 0x000fc80008000000 */
[----:B------:R-:W-:Y:S02]  /*32f0*/  LOP3.LUT R12, R12, UR4, RZ, 0x3c, !PT ;  /* 0x000000040c0c7c12 */ /* 0x000fe4000f8e3cff */
[----:B-1----:R-:W-:-:S04]  /*3300*/  SHF.L.U32 R4, R9, 0x1f, RZ ;  /* 0x0000001f09047819 */ /* 0x002fc800000006ff */
[----:B------:R-:W1:Y:S02]  /*3310*/  SYNCS.PHASECHK.TRANS64.TRYWAIT P1, [R0+URZ+0x150], R4 ;  /* 0x00015004000075a7 */ /* 0x000e6400080211ff */
[----:B-1----:R-:W-:Y:S05]  /*3320*/  @!P1 BRA `(.L_x_63) ;  /* 0x0000007400849947 */ /* 0x002fea0003800000 */
.L_x_194:
[----:B-1----:R-:W-:Y:S01]  /*3330*/  LEA R4, R11, UR37, 0x4 ;  /* 0x000000250b047c11 */ /* 0x002fe2000f8e20ff */
[----:B------:R-:W-:Y:S01]  /*3340*/  VIADD R0, R0, 0x160 ;  /* 0x0000016000007836 */ /* 0x000fe20000000000 */
[----:B------:R-:W-:Y:S01]  /*3350*/  SEL R3, R3, RZ, P0 ;  /* 0x000000ff03037207 */ /* 0x000fe20000000000 */
[----:B------:R-:W-:-:S03]  /*3360*/  VIADD R11, R11, 0x1 ;  /* 0x000000010b0b7836 */ /* 0x000fc60000000000 */
[----:B------:R-:W1:Y:S01]  /*3370*/  LDS.128 R4, [R4+0x1e0] ;  /* 0x0001e00004047984 */ /* 0x000e620000000c00 */
[----:B------:R-:W-:Y:S02]  /*3380*/  PRMT R0, RZ, 0x654, R0 ;  /* 0x00000654ff007816 */ /* 0x000fe40000000000 */
[C---:B------:R-:W-:Y:S01]  /*3390*/  ISETP.NE.AND P1, PT, R11.reuse, 0x2, PT ;  /* 0x000000020b00780c */ /* 0x040fe20003f25270 */
[----:B------:R-:W-:Y:S01]  /*33a0*/  @!PT LDS RZ, [RZ] ;  /* 0x00000000fffff984 */ /* 0x000fe20000000800 */
[----:B------:R-:W-:Y:S01]  /*33b0*/  @!PT LDS RZ, [RZ] ;  /* 0x00000000fffff984 */ /* 0x000fe20000000800 */
[----:B------:R-:W-:Y:S01]  /*33c0*/  @!PT LDS RZ, [RZ] ;  /* 0x00000000fffff984 */ /* 0x000fe20000000800 */
[----:B------:R-:W-:Y:S01]  /*33d0*/  @!PT LDS RZ, [RZ] ;  /* 0x00000000fffff984 */ /* 0x000fe20000000800 */
[----:B------:R2:W-:Y:S06]  /*33e0*/  MEMBAR.ALL.CTA ;  /* 0x0000000000007992 */ /* 0x0005ec0000008000 */
[----:B--2---:R-:W2:Y:S01]  /*33f0*/  FENCE.VIEW.ASYNC.S ;  /* 0x00000000000073c6 */ /* 0x004ea20000000000 */
[----:B------:R-:W-:Y:S01]  /*3400*/  SEL R11, R11, RZ, P1 ;  /* 0x000000ff0b0b7207 */ /* 0x000fe20000800000 */
[----:B--2---:R2:W-:Y:S01]  /*3410*/  SYNCS.ARRIVE.TRANS64.RED.A1T0 RZ, [R0+URZ], RZ ;  /* 0x000000ff00ff79a7 */ /* 0x0045e200081004ff */
[----:B-1----:R-:W-:-:S02]  /*3420*/  LOP3.LUT P3, RZ, R6, 0x1, RZ, 0xc0, !PT ;  /* 0x0000000106ff7812 */ /* 0x002fc4000786c0ff */
[----:B------:R-:W-:-:S04]  /*3430*/  SEL R4, RZ, 0x1, P1 ;  /* 0x00000001ff047807 */ /* 0x000fc80000800000 */
[----:B------:R-:W-:Y:S02]  /*3440*/  LOP3.LUT R9, R9, R4, RZ, 0x3c, !PT ;  /* 0x0000000409097212 */ /* 0x000fe400078e3cff */
[----:B--2---:R-:W-:-:S04]  /*3450*/  SEL R0, RZ, 0x1, P0 ;  /* 0x00000001ff007807 */ /* 0x004fc80000000000 */
[----:B------:R-:W-:Y:S01]  /*3460*/  LOP3.LUT R8, R8, R0, RZ, 0x3c, !PT ;  /* 0x0000000008087212 */ /* 0x000fe200078e3cff */
[----:B------:R-:W-:Y:S06]  /*3470*/  @P3 BRA `(.L_x_64) ;  /* 0xfffffffc002c3947 */ /* 0x000fec000383ffff */
[----:B------:R-:W-:Y:S01]  /*3480*/  ULEA UR5, UR6, UR37, 0x3 ;  /* 0x0000002506057291 */ /* 0x000fe2000f8e18ff */
[----:B------:R-:W-:-:S08]  /*3490*/  SHF.L.U32 R2, R12, 0x1f, RZ ;  /* 0x0000001f0c027819 */ /* 0x000fd000000006ff */
[----:B------:R-:W1:Y:S02]  /*34a0*/  SYNCS.PHASECHK.TRANS64 P0, [UR5+0x160], R2 ;  /* 0x00016002ff0075a7 */ /* 0x000e640008001005 */
[----:B-1----:R-:W-:Y:S05]  /*34b0*/  @P0 BRA `(.L_x_65) ;  /* 0x0000000000080947 */ /* 0x002fea0003800000 */
[----:B------:R-:W1:Y:S02]  /*34c0*/  SYNCS.PHASECHK.TRANS64.TRYWAIT P0, [UR5+0x160], R2 ;  /* 0x00016002ff0075a7 */ /* 0x000e640008001105 */
[----:B-1----:R-:W-:Y:S05]  /*34d0*/  @!P0 BRA `(.L_x_66) ;  /* 0x00000074002c8947 */ /* 0x002fea0003800000 */
.L_x_65:
[----:B------:R-:W-:-:S04]  /*34e0*/  UIADD3 UR4, UPT, UPT, UR6, 0x1, URZ ;  /* 0x0000000106047890 */ /* 0x000fc8000fffe0ff */
[----:B------:R-:W-:-:S04]  /*34f0*/  UISETP.NE.AND UP0, UPT, UR4, 0x2, UPT ;  /* 0x000000020400788c */ /* 0x000fc8000bf05270 */
[----:B------:R-:W-:Y:S02]  /*3500*/  USEL UR7, URZ, 0x1, UP0 ;  /* 0x00000001ff077887 */ /* 0x000fe40008000000 */
[----:B------:R-:W-:-:S04]  /*3510*/  USEL UR4, UR4, URZ, UP0 ;  /* 0x000000ff04047287 */ /* 0x000fc80008000000 */
[----:B------:R-:W-:Y:S01]  /*3520*/  ULEA UR4, UR4, UR37, 0x3 ;  /* 0x0000002504047291 */ /* 0x000fe2000f8e18ff */
[----:B-1----:R-:W-:-:S04]  /*3530*/  LOP3.LUT R2, R12, UR7, RZ, 0x3c, !PT ;  /* 0x000000070c027c12 */ /* 0x002fc8000f8e3cff */
[----:B------:R-:W-:-:S04]  /*3540*/  SHF.L.U32 R0, R2, 0x1f, RZ ;  /* 0x0000001f02007819 */ /* 0x000fc800000006ff */
[----:B------:R-:W1:Y:S02]  /*3550*/  SYNCS.PHASECHK.TRANS64 P0, [UR4+0x160], R0 ;  /* 0x00016000ff0075a7 */ /* 0x000e640008001004 */
[----:B-1----:R-:W-:Y:S05]  /*3560*/  @P0 EXIT ;  /* 0x000000000000094d */ /* 0x002fea0003800000 */
[----:B------:R-:W-:Y:S02]  /*3570*/  SHF.L.U32 R2, R2, 0x1f, RZ ;  /* 0x0000001f02027819 */ /* 0x000fe400000006ff */
[----:B------:R-:W-:-:S07]  /*3580*/  MOV R0, UR4 ;  /* 0x0000000400007c02 */ /* 0x000fce0008000f00 */
.L_x_67:
[----:B-1----:R1:W2:Y:S02]  /*3590*/  SYNCS.PHASECHK.TRANS64.TRYWAIT P0, [R0+URZ+0x160], R2 ;  /* 0x00016002000075a7 */ /* 0x0022a400080011ff */
[----:B--2---:R-:W-:Y:S05]  /*35a0*/  @!P0 NANOSLEEP.SYNCS 0x989680 ;  /* 0x009896800000895d */ /* 0x004fea0003900000 */
[----:B------:R-:W2:Y:S02]  /*35b0*/  @!P0 SYNCS.PHASECHK.TRANS64 P0, [R0+URZ+0x160], R2 ;  /* 0x00016002000085a7 */ /* 0x000ea400080010ff */
[----:B--2---:R-:W-:Y:S05]  /*35c0*/  @P0 EXIT ;  /* 0x000000000000094d */ /* 0x004fea0003800000 */
[----:B------:R-:W-:Y:S05]  /*35d0*/  BRA `(.L_x_67) ;  /* 0xfffffffc00ec7947 */ /* 0x000fea000383ffff */
.L_x_60:
[----:B------:R-:W-:Y:S05]  /*35e0*/  BRA.U UP4, `(.L_x_68) ;  /* 0x0000001104a07547 */ /* 0x000fea000b800000 */
[----:B------:R-:W-:Y:S01]  /*35f0*/  UMOV UR6, 0x40 ;  /* 0x0000004000067882 */ /* 0x000fe20000000000 */
[----:B------:R-:W-:Y:S01]  /*3600*/  NOP ;  /* 0x0000000000007918 */ /* 0x000fe20000000000 */
[----:B------:R-:W-:Y:S01]  /*3610*/  ULEA UR6, UR37, UR6, 0x18 ;  /* 0x0000000625067291 */ /* 0x000fe2000f8ec0ff */
[----:B------:R-:W-:Y:S02]  /*3620*/  UMOV UR7, 0x400 ;  /* 0x0000040000077882 */ /* 0x000fe40000000000 */
[----:B------:R-:W-:-:S06]  /*3630*/  ULEA UR37, UR37, UR7, 0x18 ;  /* 0x0000000725257291 */ /* 0x000fcc000f8ec0ff */
[----:B------:R-:W1:Y:S02]  /*3640*/  LDS.U8 R2, [UR6+0x1c] ;  /* 0x00001c06ff027984 */ /* 0x000e640008000000 */
[----:B-1----:R-:W-:-:S13]  /*3650*/  ISETP.NE.AND P0, PT, R2, RZ, PT ;  /* 0x000000ff0200720c */ /* 0x002fda0003f05270 */
[----:B------:R-:W-:Y:S05]  /*3660*/  @P0 BRA `(.L_x_69) ;  /* 0x0000000400080947 */ /* 0x000fea0003800000 */
[----:B------:R-:W-:Y:S02]  /*3670*/  UISETP.NE.U32.AND UP0, UPT, UR5, 0x1, UPT ;  /* 0x000000010500788c */ /* 0x000fe4000bf05070 */
[----:B------:R-:W-:-:S07]  /*3680*/  UIADD3 UR8, UPT, UPT, UR6, 0x8, URZ ;  /* 0x0000000806087890 */ /* 0x000fce000fffe0ff */
[----:B------:R-:W-:Y:S05]  /*3690*/  BRA.U !UP0, `(.L_x_70) ;  /* 0x00000001089c7547 */ /* 0x000fea000b800000 */
[----:B------:R-:W-:Y:S01]  /*36a0*/  ELECT P0, URZ, PT ;  /* 0x0000000000ff782f */ /* 0x000fe20003800000 */
[----:B------:R-:W-:-:S12]  /*36b0*/  BSSY B0, `(.L_x_70) ;  /* 0x0000025000007945 */ /* 0x000fd80003800000 */
[----:B------:R-:W-:Y:S05]  /*36c0*/  @!P0 BRA `(.L_x_71) ;  /* 0x00000000008c8947 */ /* 0x000fea0003800000 */
[----:B------:R-:W-:-:S05]  /*36d0*/  UMOV UR7, 0x10 ;  /* 0x0000001000077882 */ /* 0x000fca0000000000 */
[----:B------:R-:W-:Y:S04]  /*36e0*/  DEPBAR.LE SB1, 0x36 ;  /* 0x00009d800000791a */ /* 0x000fe80000000000 */
[----:B------:R-:W1:Y:S02]  /*36f0*/  UTCATOMSWS.2CTA.FIND_AND_SET.ALIGN UP1, UR7, UR7 ;  /* 0x00000007000775e3 */ /* 0x000e640008220800 */
[----:B-1----:R-:W-:Y:S01]  /*3700*/  MOV R10, UR7 ;  /* 0x00000007000a7c02 */ /* 0x002fe20008000f00 */
[----:B------:R-:W-:Y:S06]  /*3710*/  BRA.U UP1, `(.L_x_72) ;  /* 0x0000000101187547 */ /* 0x000fec000b800000 */
.L_x_73:
[----:B------:R-:W-:Y:S05]  /*3720*/  NANOSLEEP 0x64 ;  /* 0x000000640000795d */ /* 0x000fea0003800000 */
[----:B------:R-:W-:-:S05]  /*3730*/  UMOV UR7, 0x10 ;  /* 0x0000001000077882 */ /* 0x000fca0000000000 */
[----:B------:R-:W-:Y:S04]  /*3740*/  DEPBAR.LE SB1, 0x36 ;  /* 0x00009d800000791a */ /* 0x000fe80000000000 */
[----:B------:R-:W1:Y:S02]  /*3750*/  UTCATOMSWS.2CTA.FIND_AND_SET.ALIGN UP1, UR7, UR7 ;  /* 0x00000007000775e3 */ /* 0x000e640008220800 */
[----:B-1----:R-:W-:Y:S01]  /*3760*/  MOV R10, UR7 ;  /* 0x00000007000a7c02 */ /* 0x002fe20008000f00 */
[----:B------:R-:W-:Y:S05]  /*3770*/  BRA.U !UP1, `(.L_x_73) ;  /* 0xfffffffd09e87547 */ /* 0x000fea000b83ffff */
.L_x_72:
[----:B------:R-:W1:Y:S01]  /*3780*/  LDS R5, [UR6+0x10] ;  /* 0x00001006ff057984 */ /* 0x000e620008000800 */
[----:B------:R-:W-:Y:S01]  /*3790*/  IMAD.U32 R3, RZ, RZ, UR37 ;  /* 0x00000025ff037e24 */ /* 0x000fe2000f8e00ff */
[----:B------:R-:W-:-:S03]  /*37a0*/  MOV R2, UR4 ;  /* 0x0000000400027c02 */ /* 0x000fc60008000f00 */
[----:B------:R-:W-:Y:S01]  /*37b0*/  VIADD R3, R3, 0x200 ;  /* 0x0000020003037836 */ /* 0x000fe20000000000 */
[----:B-1----:R-:W-:-:S04]  /*37c0*/  SHF.L.U32 R5, R5, 0x1f, RZ ;  /* 0x0000001f05057819 */ /* 0x002fc800000006ff */
[----:B------:R-:W1:Y:S02]  /*37d0*/  SYNCS.PHASECHK.TRANS64.TRYWAIT P0, [UR6+0x8], R5 ;  /* 0x00000805ff0075a7 */ /* 0x000e640008001106 */
[----:B-1----:R-:W-:Y:S05]  /*37e0*/  @P0 BRA `(.L_x_74) ;  /* 0x0000000000080947 */ /* 0x002fea0003800000 */
[----:B------:R-:W1:Y:S02]  /*37f0*/  SYNCS.PHASECHK.TRANS64.TRYWAIT P0, [UR6+0x8], R5 ;  /* 0x00000805ff0075a7 */ /* 0x000e640008001106 */
[----:B-1----:R-:W-:Y:S05]  /*3800*/  @!P0 BRA `(.L_x_75) ;  /* 0x0000007000788947 */ /* 0x002fea0003800000 */
.L_x_74:
[----:B-1----:R-:W-:Y:S01]  /*3810*/  HFMA2 R4, -RZ, RZ, 0, 5.9604644775390625e-08 ;  /* 0x00000001ff047431 */ /* 0x002fe200000001ff */
[----:B------:R-:W-:Y:S01]  /*3820*/  UPRMT UR7, UR4, 0x654, UR8 ;  /* 0x0000065404077896 */ /* 0x000fe20008000008 */
[----:B------:R-:W-:Y:S01]  /*3830*/  IMAD.MOV.U32 R7, RZ, RZ, 0xffff ;  /* 0x0000ffffff077424 */ /* 0x000fe200078e00ff */
[----:B------:R-:W-:Y:S01]  /*3840*/  PRMT R2, R2, 0x654, R3 ;  /* 0x0000065402027816 */ /* 0x000fe20000000003 */
[----:B------:R-:W-:Y:S02]  /*3850*/  IMAD.MOV.U32 R5, RZ, RZ, 0x4 ;  /* 0x00000004ff057424 */ /* 0x000fe400078e00ff */
[----:B------:R-:W-:Y:S01]  /*3860*/  IMAD.SHL.U32 R9, R10, 0x20, RZ ;  /* 0x000000200a097824 */ /* 0x000fe200078e00ff */
[----:B------:R-:W-:Y:S02]  /*3870*/  MOV R3, UR7 ;  /* 0x0000000700037c02 */ /* 0x000fe40008000f00 */
[-C--:B------:R-:W-:Y:S01]  /*3880*/  SHF.L.U32 R7, R7, R10.reuse, RZ ;  /* 0x0000000a07077219 */ /* 0x080fe200000006ff */
[----:B------:R1:W-:Y:S01]  /*3890*/  SYNCS.ARRIVE.TRANS64.RED RZ, [UR7], R5 ;  /* 0x00000005ffff79a7 */ /* 0x0003e20008000407 */
[----:B------:R-:W-:Y:S01]  /*38a0*/  SHF.L.U32 R6, R4, R10, RZ ;  /* 0x0000000a04067219 */ /* 0x000fe200000006ff */
[----:B------:R1:W-:Y:S04]  /*38b0*/  STS [UR37+0x200], R9 ;  /* 0x00020009ff007988 */ /* 0x0003e80008000825 */
[----:B------:R1:W-:Y:S04]  /*38c0*/  STAS [R2.64], R10 ;  /* 0x0000000a02007dbd */ /* 0x0003e8000c0008ff */
[----:B------:R1:W-:Y:S04]  /*38d0*/  ATOMS.OR RZ, [UR6+0x14], R7 ;  /* 0x00001407ffff798c */ /* 0x0003e8000b000006 */
[----:B------:R1:W-:Y:S04]  /*38e0*/  ATOMS.OR RZ, [UR6+0x18], R6 ;  /* 0x00001806ffff798c */ /* 0x0003e8000b000006 */
[----:B------:R1:W-:Y:S02]  /*38f0*/  ATOMS.XOR RZ, [UR6+0x10], R4 ;  /* 0x00001004ffff798c */ /* 0x0003e4000b800006 */
.L_x_71:
[----:B------:R-:W-:Y:S05]  /*3900*/  BSYNC B0 ;  /* 0x0000000000007941 */ /* 0x000fea0003800000 */
.L_x_70:
[----:B------:R-:W-:Y:S05]  /*3910*/  BRA.U UP0, `(.L_x_76) ;  /* 0x00000001006c7547 */ /* 0x000fea000b800000 */
[----:B------:R-:W-:-:S03]  /*3920*/  UMOV UR7, 0xffffffff ;  /* 0xffffffff00077882 */ /* 0x000fc60000000000 */
[----:B------:R-:W-:Y:S05]  /*3930*/  BRA.DIV UR7, `(.L_x_77) ;  /* 0x0000007207447947 */ /* 0x000fea000b800000 */
[----:B------:R-:W-:-:S13]  /*3940*/  ELECT P6, URZ, PT ;  /* 0x0000000000ff782f */ /* 0x000fda00038c0000 */
.L_x_198:
[----:B------:R-:W-:Y:S05]  /*3950*/  @!P6 BRA `(.L_x_76) ;  /* 0x00000000005ce947 */ /* 0x000fea0003800000 */
[----:B-1----:R-:W1:Y:S02]  /*3960*/  LDS R3, [UR6+0x10] ;  /* 0x00001006ff037984 */ /* 0x002e640008000800 */
[----:B-1----:R-:W-:-:S04]  /*3970*/  SHF.L.U32 R3, R3, 0x1f, RZ ;  /* 0x0000001f03037819 */ /* 0x002fc800000006ff */
[----:B------:R-:W1:Y:S02]  /*3980*/  SYNCS.PHASECHK.TRANS64.TRYWAIT P0, [UR6+0x8], R3 ;  /* 0x00000803ff0075a7 */ /* 0x000e640008001106 */
[----:B-1----:R-:W-:Y:S05]  /*3990*/  @P0 BRA `(.L_x_78) ;  /* 0x0000000000080947 */ /* 0x002fea0003800000 */
[----:B------:R-:W1:Y:S02]  /*39a0*/  SYNCS.PHASECHK.TRANS64.TRYWAIT P0, [UR6+0x8], R3 ;  /* 0x00000803ff0075a7 */ /* 0x000e640008001106 */
[----:B-1----:R-:W-:Y:S05]  /*39b0*/  @!P0 BRA `(.L_x_79) ;  /* 0x0000007000448947 */ /* 0x002fea0003800000 */
.L_x_78:
[----:B------:R-:W2:Y:S01]  /*39c0*/  LDS R5, [UR37+0x200] ;  /* 0x00020025ff057984 */ /* 0x000ea20008000800 */
[----:B-1----:R-:W-:Y:S02]  /*39d0*/  HFMA2 R2, -RZ, RZ, 0, 5.9604644775390625e-08 ;  /* 0x00000001ff027431 */ /* 0x002fe400000001ff */
[----:B------:R-:W-:Y:S01]  /*39e0*/  IMAD.MOV.U32 R3, RZ, RZ, 0xffff ;  /* 0x0000ffffff037424 */ /* 0x000fe200078e00ff */
[----:B------:R-:W-:Y:S01]  /*39f0*/  UPRMT UR7, UR4, 0x654, UR8 ;  /* 0x0000065404077896 */ /* 0x000fe20008000008 */
[----:B--2---:R-:W-:-:S03]  /*3a00*/  IMAD.SHL.U32 R4, R5, 0x20, RZ ;  /* 0x0000002005047824 */ /* 0x004fc600078e00ff */
[-C--:B------:R-:W-:Y:S02]  /*3a10*/  SHF.L.U32 R3, R3, R5.reuse, RZ ;  /* 0x0000000503037219 */ /* 0x080fe400000006ff */
[----:B------:R-:W-:Y:S01]  /*3a20*/  SHF.L.U32 R5, R2, R5, RZ ;  /* 0x0000000502057219 */ /* 0x000fe200000006ff */
[----:B------:R2:W-:Y:S04]  /*3a30*/  STS [UR37+0x200], R4 ;  /* 0x00020004ff007988 */ /* 0x0005e80008000825 */
[----:B------:R2:W-:Y:S04]  /*3a40*/  ATOMS.OR RZ, [UR6+0x14], R3 ;  /* 0x00001403ffff798c */ /* 0x0005e8000b000006 */
[----:B------:R2:W-:Y:S01]  /*3a50*/  ATOMS.OR RZ, [UR6+0x18], R5 ;  /* 0x00001805ffff798c */ /* 0x0005e2000b000006 */
[----:B------:R-:W-:Y:S03]  /*3a60*/  SYNCS.ARRIVE.TRANS64.RED.A1T0 RZ, [UR7], RZ ;  /* 0x000000ffffff79a7 */ /* 0x000fe60008100407 */
[----:B------:R2:W-:Y:S01]  /*3a70*/  ATOMS.XOR RZ, [UR6+0x10], R2 ;  /* 0x00001002ffff798c */ /* 0x0005e2000b800006 */
[----:B------:R-:W-:Y:S05]  /*3a80*/  BRA `(.L_x_76) ;  /* 0x0000000000107947 */ /* 0x000fea0003800000 */
.L_x_69:
[----:B------:R-:W-:-:S05]  /*3a90*/  MOV R2, 0xffffffff ;  /* 0xffffffff00027802 */ /* 0x000fca0000000f00 */
[----:B------:R1:W-:Y:S02]  /*3aa0*/  STS [UR37+0x200], R2 ;  /* 0x00020002ff007988 */ /* 0x0003e40008000825 */
[----:B-1----:R-:W-:Y:S02]  /*3ab0*/  MOV R2, 0x3ad0 ;  /* 0x00003ad000027802 */ /* 0x002fe40000000f00 */
[----:B-----5:R-:W-:Y:S05]  /*3ac0*/  CALL.REL.NOINC `($__internal_1_$__cuda_sm10x_tcgen05_guardrail_trap_phase_invalid_during_alloc) ;  /* 0x0000007800147944 */ /* 0x020fea0003c00000 */
.L_x_76:
[----:B------:R-:W-:Y:S05]  /*3ad0*/  WARPSYNC.ALL ;  /* 0x0000000000007948 */ /* 0x000fea0003800000 */
[----:B------:R-:W3:Y:S01]  /*3ae0*/  S2UR UR8, SR_CgaCtaId ;  /* 0x00000000000879c3 */ /* 0x000ee20000008800 */
[----:B------:R-:W-:Y:S01]  /*3af0*/  UMOV UR6, 0x400 ;  /* 0x0000040000067882 */ /* 0x000fe20000000000 */
[----:B------:R-:W-:-:S06]  /*3b00*/  NOP ;  /* 0x0000000000007918 */ /* 0x000fcc0000000000 */
[----:B------:R-:W-:Y:S06]  /*3b10*/  BAR.ARV 0x6, 0xa0 ;  /* 0x0182800000007b1d */ /* 0x000fec0000002000 */
[----:B------:R-:W-:Y:S01]  /*3b20*/  LOP3.LUT R0, R0, 0xffff, RZ, 0xc0, !PT ;  /* 0x0000ffff00007812 */ /* 0x000fe200078ec0ff */
[----:B-1----:R-:W-:Y:S01]  /*3b30*/  IMAD.MOV.U32 R9, RZ, RZ, 0x1 ;  /* 0x00000001ff097424 */ /* 0x002fe200078e00ff */
[----:B------:R-:W-:Y:S01]  /*3b40*/  LOP3.LUT R8, R8, 0xffff, RZ, 0xc0, !PT ;  /* 0x0000ffff08087812 */ /* 0x000fe200078ec0ff */
[----:B------:R-:W-:Y:S01]  /*3b50*/  UMOV UR22, URZ ;  /* 0x000000ff00167c82 */ /* 0x000fe20008000000 */
[----:B------:R-:W-:Y:S01]  /*3b60*/  R2UR UR12, R0 ;  /* 0x00000000000c72ca */ /* 0x000fe200000e0000 */
[----:B------:R-:W-:Y:S01]  /*3b70*/  UMOV UR21, URZ ;  /* 0x000000ff00157c82 */ /* 0x000fe20008000000 */
[----:B------:R-:W-:Y:S01]  /*3b80*/  R2UR UR13, R8 ;  /* 0x00000000080d72ca */ /* 0x000fe200000e0000 */
[----:B------:R-:W-:Y:S01]  /*3b90*/  IMAD.MOV.U32 R8, RZ, RZ, RZ ;  /* 0x000000ffff087224 */ /* 0x000fe200078e00ff */
[----:B------:R-:W-:Y:S01]  /*3ba0*/  UMOV UR20, URZ ;  /* 0x000000ff00147c82 */ /* 0x000fe20008000000 */
[----:B------:R-:W-:-:S02]  /*3bb0*/  UISETP.NE.AND UP2, UPT, UR5, URZ, UPT ;  /* 0x000000ff0500728c */ /* 0x000fc4000bf45270 */
[----:B---3--:R-:W-:Y:S01]  /*3bc0*/  ULEA UR8, UR8, UR6, 0x18 ;  /* 0x0000000608087291 */ /* 0x008fe2000f8ec0ff */
[----:B------:R-:W1:Y:S03]  /*3bd0*/  LDCU UR6, c[0x0][0x38c] ;  /* 0x00007180ff0677ac */ /* 0x000e660008000800 */
[----:B------:R-:W-:Y:S02]  /*3be0*/  UIADD3 UR14, UPT, UPT, UR8, 0x6400, URZ ;  /* 0x00006400080e7890 */ /* 0x000fe4000fffe0ff */
[----:B------:R-:W-:-:S03]  /*3bf0*/  UIADD3 UR15, UPT, UPT, UR8, 0x16400, URZ ;  /* 0x00016400080f7890 */ /* 0x000fc6000fffe0ff */
[----:B--2---:R-:W2:Y:S01]  /*3c00*/  LDS R2, [UR8+0x200] ;  /* 0x00020008ff027984 */ /* 0x004ea20008000800 */
[----:B------:R-:W-:Y:S02]  /*3c10*/  USHF.R.U32.HI UR14, URZ, 0x4, UR14 ;  /* 0x00000004ff0e7899 */ /* 0x000fe4000801160e */
[----:B------:R-:W-:Y:S02]  /*3c20*/  USHF.R.U32.HI UR15, URZ, 0x4, UR15 ;  /* 0x00000004ff0f7899 */ /* 0x000fe4000801160f */
[----:B------:R-:W-:Y:S02]  /*3c30*/  ULOP3.LUT UR14, UR14, 0x3fff, URZ, 0xc0, !UPT ;  /* 0x00003fff0e0e7892 */ /* 0x000fe4000f8ec0ff */
[----:B------:R-:W-:Y:S02]  /*3c40*/  ULOP3.LUT UR15, UR15, 0x3fff, URZ, 0xc0, !UPT ;  /* 0x00003fff0f0f7892 */ /* 0x000fe4000f8ec0ff */
[----:B------:R-:W-:Y:S02]  /*3c50*/  ULOP3.LUT UR14, UR14, 0x10000, URZ, 0xfc, !UPT ;  /* 0x000100000e0e7892 */ /* 0x000fe4000f8efcff */
[----:B-1----:R-:W-:-:S02]  /*3c60*/  UIADD3 UR6, UPT, UPT, UR6, 0x3f, URZ ;  /* 0x0000003f06067890 */ /* 0x002fc4000fffe0ff */
[----:B------:R-:W-:Y:S02]  /*3c70*/  ULOP3.LUT UR15, UR15, 0x10000, URZ, 0xfc, !UPT ;  /* 0x000100000f0f7892 */ /* 0x000fe4000f8efcff */
[----:B------:R-:W-:Y:S01]  /*3c80*/  USHF.R.S32.HI UR7, URZ, 0x1f, UR6 ;  /* 0x0000001fff077899 */ /* 0x000fe20008011406 */
[----:B------:R-:W-:Y:S01]  /*3c90*/  UMOV UR28, 0x0 ;  /* 0x00000000001c7882 */ /* 0x000fe20000000000 */
[----:B------:R-:W-:Y:S02]  /*3ca0*/  UMOV UR29, 0x8400010 ;  /* 0x08400010001d7882 */ /* 0x000fe40000000000 */
[----:B------:R-:W-:Y:S01]  /*3cb0*/  ULEA.HI UR7, UR7, UR6, URZ, 0x6 ;  /* 0x0000000607077291 */ /* 0x000fe2000f8f30ff */
[----:B------:R-:W-:Y:S01]  /*3cc0*/  UMOV UR26, 0x0 ;  /* 0x00000000001a7882 */ /* 0x000fe20000000000 */
[----:B------:R-:W-:Y:S02]  /*3cd0*/  UMOV UR27, 0x8400010 ;  /* 0x08400010001b7882 */ /* 0x000fe40000000000 */
[----:B------:R-:W-:-:S04]  /*3ce0*/  USHF.R.S32.HI UR7, URZ, 0x6, UR7 ;  /* 0x00000006ff077899 */ /* 0x000fc80008011407 */
[----:B------:R-:W-:-:S04]  /*3cf0*/  UISETP.LT.AND UP0, UPT, UR7, 0x1, UPT ;  /* 0x000000010700788c */ /* 0x000fc8000bf01270 */
[----:B------:R-:W-:Y:S01]  /*3d00*/  USEL UR23, UR7, 0x1, !UP0 ;  /* 0x0000000107177887 */ /* 0x000fe2000c000000 */
[----:B--2---:R-:W-:Y:S02]  /*3d10*/  R2UR UR24, R2 ;  /* 0x00000000021872ca */ /* 0x004fe400000e0000 */
[----:B------:R-:W-:-:S13]  /*3d20*/  CS2R R2, SRZ ;  /* 0x0000000000027805 */ /* 0x000fda000001ff00 */
.L_x_87:
[C---:B------:R-:W-:Y:S02]  /*3d30*/  LEA R0, R8.reuse, UR8, 0x3 ;  /* 0x0000000808007c11 */ /* 0x040fe4000f8e18ff */
[----:B------:R-:W-:Y:S02]  /*3d40*/  SHF.L.U32 R4, R3, 0x1f, RZ ;  /* 0x0000001f03047819 */ /* 0x000fe400000006ff */
[----:B------:R-:W-:Y:S02]  /*3d50*/  LEA R5, R8, UR8, 0x4 ;  /* 0x0000000808057c11 */ /* 0x000fe4000f8e20ff */
[----:B------:R-:W1:Y:S02]  /*3d60*/  SYNCS.PHASECHK.TRANS64.TRYWAIT P0, [R0+URZ+0x150], R4 ;  /* 0x00015004000075a7 */ /* 0x000e6400080011ff */
[----:B-1-34-:R-:W-:Y:S05]  /*3d70*/  @!P0 BRA `(.L_x_80) ;  /* 0x0000006c006c8947 */ /* 0x01afea0003800000 */
.L_x_199:
[----:B-1----:R-:W1:Y:S01]  /*3d80*/  LDS.128 R4, [R5+0x1e0] ;  /* 0x0001e00005047984 */ /* 0x002e620000000c00 */
[----:B------:R-:W-:Y:S02]  /*3d90*/  VIADD R0, R0, 0x160 ;  /* 0x0000016000007836 */ /* 0x000fe40000000000 */
[----:B------:R-:W-:Y:S01]  /*3da0*/  VIADD R8, R8, 0x1 ;  /* 0x0000000108087836 */ /* 0x000fe20000000000 */
[----:B------:R-:W-:Y:S01]  /*3db0*/  @!PT LDS RZ, [RZ] ;  /* 0x00000000fffff984 */ /* 0x000fe20000000800 */
[----:B------:R-:W-:Y:S01]  /*3dc0*/  @!PT LDS RZ, [RZ] ;  /* 0x00000000fffff984 */ /* 0x000fe20000000800 */
[----:B------:R-:W-:Y:S01]  /*3dd0*/  @!PT LDS RZ, [RZ] ;  /* 0x00000000fffff984 */ /* 0x000fe20000000800 */
[----:B------:R-:W-:Y:S01]  /*3de0*/  @!PT LDS RZ, [RZ] ;  /* 0x00000000fffff984 */ /* 0x000fe20000000800 */
[----:B------:R2:W-:Y:S06]  /*3df0*/  MEMBAR.ALL.CTA ;  /* 0x0000000000007992 */ /* 0x0005ec0000008000 */
[----:B--2---:R-:W2:Y:S01]  /*3e00*/  FENCE.VIEW.ASYNC.S ;  /* 0x00000000000073c6 */ /* 0x004ea20000000000 */
[----:B------:R-:W-:-:S04]  /*3e10*/  PRMT R0, RZ, 0x654, R0 ;  /* 0x00000654ff007816 */ /* 0x000fc80000000000 */
[----:B--2---:R2:W-:Y:S01]  /*3e20*/  SYNCS.ARRIVE.TRANS64.RED.A1T0 RZ, [R0+URZ], RZ ;  /* 0x000000ff00ff79a7 */ /* 0x0045e200081004ff */
[----:B-1----:R-:W-:Y:S01]  /*3e30*/  LOP3.LUT P1, RZ, R6, 0x1, RZ, 0xc0, !PT ;  /* 0x0000000106ff7812 */ /* 0x002fe2000782c0ff */
[----:B--2---:R-:W-:-:S12]  /*3e40*/  BRA.U UP2, `(.L_x_81) ;  /* 0x0000000102e07547 */ /* 0x004fd8000b800000 */
[----:B------:R-:W1:Y:S01]  /*3e50*/  LDCU UR6, c[0x0][0x38c] ;  /* 0x00007180ff0677ac */ /* 0x000e620008000800 */
[----:B------:R-:W-:Y:S02]  /*3e60*/  PLOP3.LUT P2, PT, PT, PT, PT, 0x80, 0x8 ;  /* 0x000000000008781c */ /* 0x000fe40003f4f070 */
[----:B------:R-:W-:Y:S01]  /*3e70*/  SHF.L.U32 R4, R9, 0x1f, RZ ;  /* 0x0000001f09047819 */ /* 0x000fe200000006ff */
[----:B------:R-:W-:Y:S02]  /*3e80*/  ULEA UR10, UR22, UR8, 0x3 ;  /* 0x00000008160a7291 */ /* 0x000fe4000f8e18ff */
[----:B------:R-:W-:Y:S02]  /*3e90*/  ULEA UR11, UR22, UR24, 0x7 ;  /* 0x00000018160b7291 */ /* 0x000fe4000f8e38ff */
[----:B-1----:R-:W-:-:S06]  /*3ea0*/  UISETP.GE.AND UP0, UPT, UR6, 0x1, UPT ;  /* 0x000000010600788c */ /* 0x002fcc000bf06270 */
[----:B------:R-:W-:-:S05]  /*3eb0*/  PLOP3.LUT P0, PT, PT, PT, UP0, 0x80, 0x8 ;  /* 0x000000000008781c */ /* 0x000fca0003f0f008 */
[----:B------:R-:W-:-:S08]  /*3ec0*/  @UP0 ULEA UR6, UR21, UR8, 0x3 ;  /* 0x0000000815060291 */ /* 0x000fd0000f8e18ff */
[----:B------:R-:W-:-:S04]  /*3ed0*/  @P0 SHF.L.U32 R0, R2, 0x1f, RZ ;  /* 0x0000001f02000819 */ /* 0x000fc800000006ff */
[----:B------:R1:W2:Y:S01]  /*3ee0*/  @P0 SYNCS.PHASECHK.TRANS64.TRYWAIT P2, [UR6], R0 ;  /* 0x00000000ff0005a7 */ /* 0x0002a20008041106 */
[----:B------:R-:W3:Y:S02]  /*3ef0*/  SYNCS.PHASECHK.TRANS64.TRYWAIT P0, [UR10+0x190], R4 ;  /* 0x00019004ff0075a7 */ /* 0x000ee4000800110a */
[----:B-123--:R-:W-:Y:S05]  /*3f00*/  @!P0 BRA `(.L_x_82) ;  /* 0x0000006c001c8947 */ /* 0x00efea0003800000 */
.L_x_201:
[----:B------:R-:W-:Y:S01]  /*3f10*/  UMOV UR19, UR20 ;  /* 0x0000001400137c82 */ /* 0x000fe20008000000 */
[----:B------:R-:W-:Y:S05]  /*3f20*/  BRA.U !UP0, `(.L_x_83) ;  /* 0x0000000108987547 */ /* 0x000fea000b800000 */
[----:B------:R-:W-:Y:S02]  /*3f30*/  UIADD3 UR19, UPT, UPT, UR23, UR20, URZ ;  /* 0x0000001417137290 */ /* 0x000fe4000fffe0ff */
[----:B------:R-:W-:Y:S01]  /*3f40*/  UPLOP3.LUT UP3, UPT, UPT, UPT, UPT, 0x40, 0x4 ;  /* 0x000000000004789c */ /* 0x000fe20003f6e870 */
[----:B------:R-:W-:Y:S01]  /*3f50*/  UMOV UR18, UR7 ;  /* 0x0000000700127c82 */ /* 0x000fe20008000000 */
[----:B------:R-:W-:-:S09]  /*3f60*/  UMOV UR17, UR21 ;  /* 0x0000001500117c82 */ /* 0x000fd20008000000 */
.L_x_86:
[----:B--2---:R-:W-:Y:S01]  /*3f70*/  ULEA UR9, UR17, UR8, 0x3 ;  /* 0x0000000811097291 */ /* 0x004fe2000f8e18ff */
[----:B---3--:R-:W-:Y:S11]  /*3f80*/  @P2 BRA `(.L_x_84) ;  /* 0x00000000000c2947 */ /* 0x008ff60003800000 */
[----:B-1----:R-:W-:Y:S04]  /*3f90*/  SHF.L.U32 R4, R2, 0x1f, RZ ;  /* 0x0000001f02047819 */ /* 0x002fe800000006ff */
[----:B------:R-:W1:Y:S02]  /*3fa0*/  SYNCS.PHASECHK.TRANS64.TRYWAIT P0, [UR9], R4 ;  /* 0x00000004ff0075a7 */ /* 0x000e640008001109 */
[----:B-1----:R-:W-:Y:S05]  /*3fb0*/  @!P0 BRA `(.L_x_85) ;  /* 0x0000006c00088947 */ /* 0x002fea0003800000 */
.L_x_84:
[----:B------:R-:W-:Y:S01]  /*3fc0*/  UISETP.NE.AND UP0, UPT, UR18, 0x1, UPT ;  /* 0x000000011200788c */ /* 0x000fe2000bf05270 */
[----:B------:R-:W-:Y:S01]  /*3fd0*/  PLOP3.LUT P2, PT, PT, PT, PT, 0x80, 0x8 ;  /* 0x000000000008781c */ /* 0x000fe20003f4f070 */
[----:B------:R-:W-:Y:S02]  /*3fe0*/  UIADD3 UR21, UPT, UPT, UR17, 0x1, URZ ;  /* 0x0000000111157890 */ /* 0x000fe4000fffe0ff */
[----:B------:R-:W-:Y:S02]  /*3ff0*/  ULEA UR30, UR17, UR15, 0x9 ;  /* 0x0000000f111e7291 */ /* 0x000fe4000f8e48ff */
[----:B------:R-:W-:Y:S01]  /*4000*/  UISETP.NE.AND UP1, UPT, UR21, 0x10, UPT ;  /* 0x000000101500788c */ /* 0x000fe2000bf25270 */
[----:B------:R-:W-:Y:S01]  /*4010*/  PLOP3.LUT P0, PT, PT, PT, UP0, 0x80, 0x8 ;  /* 0x000000000008781c */ /* 0x000fe20003f0f008 */
[----:B------:R-:W-:Y:S02]  /*4020*/  ULEA UR32, UR17, UR14, 0x8 ;  /* 0x0000000e11207291 */ /* 0x000fe4000f8e40ff */
[----:B------:R-:W-:Y:S02]  /*4030*/  USEL UR16, URZ, 0x1, UP1 ;  /* 0x00000001ff107887 */ /* 0x000fe40008800000 */
[----:B------:R-:W-:Y:S02]  /*4040*/  USEL UR21, UR21, URZ, UP1 ;  /* 0x000000ff15157287 */ /* 0x000fe40008800000 */
[----:B------:R-:W-:Y:S02]  /*4050*/  UIADD3 UR36, UPT, UPT, UR30, 0x2, URZ ;  /* 0x000000021e247890 */ /* 0x000fe4000fffe0ff */
[----:B------:R-:W-:Y:S01]  /*4060*/  @UP0 ULEA UR6, UR21, UR8, 0x3 ;  /* 0x0000000815060291 */ /* 0x000fe2000f8e18ff */
[----:B------:R-:W-:Y:S01]  /*4070*/  LOP3.LUT R2, R2, UR16, RZ, 0x3c, !PT ;  /* 0x0000001002027c12 */ /* 0x000fe2000f8e3cff */
[----:B------:R-:W-:Y:S02]  /*4080*/  UIADD3 UR34, UPT, UPT, UR32, 0x2, URZ ;  /* 0x0000000220227890 */ /* 0x000fe4000fffe0ff */
[----:B------:R-:W-:Y:S01]  /*4090*/  UIADD3 UR9, UPT, UPT, UR9, 0x80, URZ ;  /* 0x0000008009097890 */ /* 0x000fe2000fffe0ff */
[----:B-1----:R-:W-:Y:S01]  /*40a0*/  @P0 SHF.L.U32 R0, R2, 0x1f, RZ ;  /* 0x0000001f02000819 */ /* 0x002fe200000006ff */
[----:B------:R-:W-:Y:S01]  /*40b0*/  UMOV UR31, 0x80004020 ;  /* 0x80004020001f7882 */ /* 0x000fe20000000000 */
[----:B------:R-:W-:Y:S01]  /*40c0*/  UMOV UR33, 0x80004020 ;  /* 0x8000402000217882 */ /* 0x000fe20000000000 */
[----:B------:R-:W-:Y:S01]  /*40d0*/  UMOV UR37, 0x80004020 ;  /* 0x8000402000257882 */ /* 0x000fe20000000000 */
[----:B------:R2:W3:Y:S01]  /*40e0*/  @P0 SYNCS.PHASECHK.TRANS64.TRYWAIT P2, [UR6], R0 ;  /* 0x00000000ff0005a7 */ /* 0x0004e20008041106 */
[----:B------:R-:W-:Y:S01]  /*40f0*/  UIADD3 UR20, UPT, UPT, UR20, 0x1, URZ ;  /* 0x0000000114147890 */ /* 0x000fe2000fffe0ff */
[----:B------:R2:W-:Y:S01]  /*4100*/  UTCQMMA.2CTA gdesc[UR32], gdesc[UR30], tmem[UR11], tmem[UR28], idesc[UR29], UP3 ;  /* 0x00ff1c1e200075ea */ /* 0x0005e20009a0030b */
[----:B------:R-:W-:Y:S02]  /*4110*/  UIADD3 UR18, UPT, UPT, UR18, -0x1, URZ ;  /* 0xffffffff12127890 */ /* 0x000fe4000fffe0ff */
[----:B------:R-:W-:Y:S02]  /*4120*/  UISETP.NE.AND UP0, UPT, UR20, UR19, UPT ;  /* 0x000000131400728c */ /* 0x000fe4000bf05270 */
[----:B------:R-:W-:Y:S01]  /*4130*/  UPLOP3.LUT UP3, UPT, UPT, UPT, UPT, 0x80, 0x8 ;  /* 0x000000000008789c */ /* 0x000fe20003f6f070 */
[----:B------:R-:W-:Y:S01]  /*4140*/  UMOV UR35, 0x80004020 ;  /* 0x8000402000237882 */ /* 0x000fe20000000000 */
[----:B------:R-:W-:Y:S01]  /*4150*/  UMOV UR17, UR21 ;  /* 0x0000001500117c82 */ /* 0x000fe20008000000 */
[----:B------:R2:W-:Y:S01]  /*4160*/  UTCQMMA.2CTA gdesc[UR34], gdesc[UR36], tmem[UR11], tmem[UR26], idesc[UR27], UPT ;  /* 0x00ff1a24220075ea */ /* 0x0005e2000ba0030b */
[----:B------:R2:W-:Y:S03]  /*4170*/  UTCBAR.2CTA.MULTICAST [UR9], URZ, UR13 ;  /* 0x000000ff090073e9 */ /* 0x0005e6000820080d */
[----:B------:R-:W-:Y:S05]  /*4180*/  BRA.U UP0, `(.L_x_86) ;  /* 0xfffffffd00787547 */ /* 0x000fea000b83ffff */
.L_x_83:
[----:B------:R-:W-:Y:S01]  /*4190*/  UIADD3 UR10, UPT, UPT, UR10, 0x170, URZ ;  /* 0x000001700a0a7890 */ /* 0x000fe2000fffe0ff */
[----:B------:R-:W-:-:S08]  /*41a0*/  UMOV UR20, UR19 ;  /* 0x0000001300147c82 */ /* 0x000fd00008000000 */
[----:B------:R4:W-:Y:S01]  /*41b0*/  UTCBAR.2CTA.MULTICAST [UR10], URZ, UR12 ;  /* 0x000000ff0a0073e9 */ /* 0x0009e2000820080c */
[----:B------:R-:W-:Y:S02]  /*41c0*/  NOP ;  /* 0x0000000000007918 */ /* 0x000fe40000000000 */
.L_x_81:
[----:B------:R-:W-:Y:S01]  /*41d0*/  UIADD3 UR22, UPT, UPT, UR22, 0x1, URZ ;  /* 0x0000000116167890 */ /* 0x000fe2000fffe0ff */
[----:B------:R-:W-:-:S03]  /*41e0*/  ISETP.NE.AND P0, PT, R8, 0x2, PT ;  /* 0x000000020800780c */ /* 0x000fc60003f05270 */
[----:B------:R-:W-:Y:S01]  /*41f0*/  UISETP.NE.AND UP0, UPT, UR22, 0x4, UPT ;  /* 0x000000041600788c */ /* 0x000fe2000bf05270 */
[----:B-12---:R-:W-:Y:S02]  /*4200*/  SEL R0, RZ, 0x1, P0 ;  /* 0x00000001ff007807 */ /* 0x006fe40000000000 */
[----:B------:R-:W-:Y:S01]  /*4210*/  SEL R8, R8, RZ, P0 ;  /* 0x000000ff08087207 */ /* 0x000fe20000000000 */
[----:B------:R-:W-:Y:S01]  /*4220*/  USEL UR6, URZ, 0x1, UP0 ;  /* 0x00000001ff067887 */ /* 0x000fe20008000000 */
[----:B------:R-:W-:Y:S01]  /*4230*/  LOP3.LUT R3, R3, R0, RZ, 0x3c, !PT ;  /* 0x0000000003037212 */ /* 0x000fe200078e3cff */
[----:B------:R-:W-:-:S04]  /*4240*/  USEL UR22, UR22, URZ, UP0 ;  /* 0x000000ff16167287 */ /* 0x000fc80008000000 */
[----:B------:R-:W-:Y:S01]  /*4250*/  LOP3.LUT R9, R9, UR6, RZ, 0x3c, !PT ;  /* 0x0000000609097c12 */ /* 0x000fe2000f8e3cff */
[----:B------:R-:W-:Y:S07]  /*4260*/  @P1 BRA `(.L_x_87) ;  /* 0xfffffff800b01947 */ /* 0x000fee000383ffff */
[----:B------:R-:W1:Y:S01]  /*4270*/  S2UR UR6, SR_CgaCtaId ;  /* 0x00000000000679c3 */ /* 0x000e620000008800 */
[----:B------:R-:W-:Y:S01]  /*4280*/  ELECT P0, URZ, PT ;  /* 0x0000000000ff782f */ /* 0x000fe20003800000 */
[----:B------:R-:W-:Y:S01]  /*4290*/  HFMA2 R0, -RZ, RZ, 0, 5.9604644775390625e-08 ;  /* 0x00000001ff007431 */ /* 0x000fe200000001ff */
[----:B------:R-:W-:-:S05]  /*42a0*/  UMOV UR7, 0x40 ;  /* 0x0000004000077882 */ /* 0x000fca0000000000 */
[----:B------:R-:W-:Y:S01]  /*42b0*/  UVIRTCOUNT.DEALLOC.SMPOOL 0x80 ;  /* 0x000000800000784c */ /* 0x000fe20000000000 */
[----:B------:R-:W-:Y:S02]  /*42c0*/  UISETP.NE.AND UP0, UPT, UR5, URZ, UPT ;  /* 0x000000ff0500728c */ /* 0x000fe4000bf05270 */
[----:B-1----:R-:W-:-:S09]  /*42d0*/  ULEA UR6, UR6, UR7, 0x18 ;  /* 0x0000000706067291 */ /* 0x002fd2000f8ec0ff */
[----:B------:R1:W-:Y:S01]  /*42e0*/  @P0 STS.U8 [UR6+0x1c], R0 ;  /* 0x00001c00ff000988 */ /* 0x0003e20008000006 */
[----:B------:R-:W-:Y:S05]  /*42f0*/  BRA.U UP0, `(.L_x_88) ;  /* 0x0000000100a07547 */ /* 0x000fea000b800000 */
[----:B------:R-:W-:Y:S01]  /*4300*/  UIADD3 UR5, UPT, UPT, UR8, 0x190, URZ ;  /* 0x0000019008057890 */ /* 0x000fe2000fffe0ff */
[----:B------:R-:W-:-:S03]  /*4310*/  SHF.L.U32 R2, R9, 0x1f, RZ ;  /* 0x0000001f09027819 */ /* 0x000fc600000006ff */
[----:B------:R-:W-:-:S09]  /*4320*/  ULEA UR7, UR22, UR5, 0x3 ;  /* 0x0000000516077291 */ /* 0x000fd2000f8e18ff */
[----:B------:R-:W2:Y:S02]  /*4330*/  SYNCS.PHASECHK.TRANS64.TRYWAIT P0, [UR7], R2 ;  /* 0x00000002ff0075a7 */ /* 0x000ea40008001107 */
[----:B--2---:R-:W-:Y:S05]  /*4340*/  @!P0 BRA `(.L_x_89) ;  /* 0x00000068003c8947 */ /* 0x004fea0003800000 */
.L_x_204:
[----:B------:R-:W-:-:S04]  /*4350*/  UIADD3 UR9, UPT, UPT, UR22, 0x1, URZ ;  /* 0x0000000116097890 */ /* 0x000fc8000fffe0ff */
[----:B------:R-:W-:-:S04]  /*4360*/  UISETP.NE.AND UP1, UPT, UR9, 0x4, UPT ;  /* 0x000000040900788c */ /* 0x000fc8000bf25270 */
[----:B----4-:R-:W-:Y:S02]  /*4370*/  USEL UR10, URZ, 0x1, UP1 ;  /* 0x00000001ff0a7887 */ /* 0x010fe40008800000 */
[----:B------:R-:W-:-:S04]  /*4380*/  USEL UR9, UR9, URZ, UP1 ;  /* 0x000000ff09097287 */ /* 0x000fc80008800000 */
[----:B------:R-:W-:Y:S01]  /*4390*/  ULEA UR7, UR9, UR5, 0x3 ;  /* 0x0000000509077291 */ /* 0x000fe2000f8e18ff */
[----:B-1----:R-:W-:-:S04]  /*43a0*/  LOP3.LUT R2, R9, UR10, RZ, 0x3c, !PT ;  /* 0x0000000a09027c12 */ /* 0x002fc8000f8e3cff */
[----:B------:R-:W-:-:S04]  /*43b0*/  SHF.L.U32 R3, R2, 0x1f, RZ ;  /* 0x0000001f02037819 */ /* 0x000fc800000006ff */
[----:B------:R-:W1:Y:S02]  /*43c0*/  SYNCS.PHASECHK.TRANS64.TRYWAIT P0, [UR7], R3 ;  /* 0x00000003ff0075a7 */ /* 0x000e640008001107 */
[----:B-1----:R-:W-:Y:S05]  /*43d0*/  @!P0 BRA `(.L_x_90) ;  /* 0x0000006800308947 */ /* 0x002fea0003800000 */
.L_x_206:
        /* <DEDUP_REMOVED lines=9> */
.L_x_208:
[----:B------:R-:W-:-:S04]  /*4470*/  UIADD3 UR9, UPT, UPT, UR9, 0x1, URZ ;  /* 0x0000000109097890 */ /* 0x000fc8000fffe0ff */
[----:B------:R-:W-:-:S04]  /*4480*/  UISETP.NE.AND UP1, UPT, UR9, 0x4, UPT ;  /* 0x000000040900788c */ /* 0x000fc8000bf25270 */
[----:B------:R-:W-:Y:S02]  /*4490*/  USEL UR7, URZ, 0x1, UP1 ;  /* 0x00000001ff077887 */ /* 0x000fe40008800000 */
[----:B------:R-:W-:-:S04]  /*44a0*/  USEL UR9, UR9, URZ, UP1 ;  /* 0x000000ff09097287 */ /* 0x000fc80008800000 */
[----:B------:R-:W-:Y:S01]  /*44b0*/  ULEA UR9, UR9, UR5, 0x3 ;  /* 0x0000000509097291 */ /* 0x000fe2000f8e18ff */
[----:B------:R-:W-:-:S04]  /*44c0*/  LOP3.LUT R2, R2, UR7, RZ, 0x3c, !PT ;  /* 0x0000000702027c12 */ /* 0x000fc8000f8e3cff */
[----:B------:R-:W-:Y:S01]  /*44d0*/  SHF.L.U32 R2, R2, 0x1f, RZ ;  /* 0x0000001f02027819 */ /* 0x000fe200000006ff */
[----:B-1----:R-:W-:-:S04]  /*44e0*/  IMAD.U32 R0, RZ, RZ, UR9 ;  /* 0x00000009ff007e24 */ /* 0x002fc8000f8e00ff */
[----:B------:R1:W2:Y:S03]  /*44f0*/  SYNCS.PHASECHK.TRANS64.TRYWAIT P0, [R0+URZ], R2 ;  /* 0x00000002000075a7 */ /* 0x0002a600080011ff */
[----:B--2---:R-:W-:Y:S05]  /*4500*/  @!P0 NANOSLEEP.SYNCS 0x989680 ;  /* 0x009896800000895d */ /* 0x004fea0003900000 */
[----:B------:R-:W2:Y:S02]  /*4510*/  @!P0 SYNCS.PHASECHK.TRANS64 P0, [R0+URZ], R2 ;  /* 0x00000002000085a7 */ /* 0x000ea400080010ff */
[----:B--2---:R-:W-:Y:S05]  /*4520*/  @P0 BRA `(.L_x_92) ;  /* 0x0000000000200947 */ /* 0x004fea0003800000 */
.L_x_93:
[----:B--2---:R2:W4:Y:S02]  /*4530*/  SYNCS.PHASECHK.TRANS64.TRYWAIT P0, [R0+URZ], R2 ;  /* 0x00000002000075a7 */ /* 0x00452400080011ff */
[----:B----4-:R-:W-:Y:S05]  /*4540*/  @!P0 NANOSLEEP.SYNCS 0x989680 ;  /* 0x009896800000895d */ /* 0x010fea0003900000 */
[----:B------:R-:W4:Y:S02]  /*4550*/  @!P0 SYNCS.PHASECHK.TRANS64 P0, [R0+URZ], R2 ;  /* 0x00000002000085a7 */ /* 0x000f2400080010ff */
[----:B----4-:R-:W-:Y:S05]  /*4560*/  @!P0 BRA `(.L_x_93) ;  /* 0xfffffffc00f08947 */ /* 0x010fea000383ffff */
[----:B------:R-:W-:Y:S05]  /*4570*/  BRA `(.L_x_92) ;  /* 0x00000000000c7947 */ /* 0x000fea0003800000 */
.L_x_88:
[----:B------:R-:W-:-:S04]  /*4580*/  UIADD3 UR5, UPT, UPT, UR8, 0x1d0, URZ ;  /* 0x000001d008057890 */ /* 0x000fc8000fffe0ff */
[----:B------:R-:W-:-:S09]  /*4590*/  UPRMT UR5, UR4, 0x654, UR5 ;  /* 0x0000065404057896 */ /* 0x000fd20008000005 */
[----:B------:R-:W-:Y:S03]  /*45a0*/  SYNCS.ARRIVE.TRANS64.RED.A1T0 RZ, [UR5], RZ ;  /* 0x000000ffffff79a7 */ /* 0x000fe60008100405 */
.L_x_92:
[----:B-12---:R-:W-:Y:S01]  /*45b0*/  SHF.L.U32 R2, RZ, 0x1f, RZ ;  /* 0x0000001fff027819 */ /* 0x006fe200000006ff */
[----:B------:R-:W-:Y:S01]  /*45c0*/  UIADD3 UR5, UPT, UPT, UR8, 0x1d0, URZ ;  /* 0x000001d008057890 */ /* 0x000fe2000fffe0ff */
[----:B------:R-:W-:Y:S02]  /*45d0*/  PLOP3.LUT P0, PT, PT, PT, UP0, 0x80, 0x8 ;  /* 0x000000000008781c */ /* 0x000fe40003f0f008 */
[----:B------:R-:W1:Y:S02]  /*45e0*/  SYNCS.PHASECHK.TRANS64.TRYWAIT P1, [UR8+0x1d0], R2 ;  /* 0x0001d002ff0075a7 */ /* 0x000e640008021108 */
[----:B-1----:R-:W-:Y:S09]  /*45f0*/  @!P1 BRA `(.L_x_94) ;  /* 0x0000006400d89947 */ /* 0x002ff20003800000 */
.L_x_210:
[----:B------:R-:W-:Y:S01]  /*4600*/  @!UP0 UPRMT UR5, UR4, 0x654, UR5 ;  /* 0x0000065404058896 */ /* 0x000fe20008000005 */
[----:B------:R-:W-:Y:S02]  /*4610*/  UMOV UR8, 0xffff ;  /* 0x0000ffff00087882 */ /* 0x000fe40000000000 */
[----:B------:R-:W-:-:S06]  /*4620*/  UMOV UR4, 0x1 ;  /* 0x0000000100047882 */ /* 0x000fcc0000000000 */
[----:B------:R-:W-:Y:S01]  /*4630*/  @!P0 SYNCS.ARRIVE.TRANS64.RED.A1T0 RZ, [UR5], RZ ;  /* 0x000000ffffff89a7 */ /* 0x000fe20008100405 */
[----:B------:R-:W-:Y:S01]  /*4640*/  NOP ;  /* 0x0000000000007918 */ /* 0x000fe20000000000 */
[----:B-1----:R-:W1:Y:S01]  /*4650*/  LDS R0, [UR6+0x14] ;  /* 0x00001406ff007984 */ /* 0x002e620008000800 */
[----:B------:R-:W-:-:S04]  /*4660*/  ULOP3.LUT UR5, UR24, 0xffff, URZ, 0xc0, !UPT ;  /* 0x0000ffff18057892 */ /* 0x000fc8000f8ec0ff */
[----:B------:R-:W-:-:S04]  /*4670*/  USHF.R.U32.HI UR5, URZ, 0x5, UR5 ;  /* 0x00000005ff057899 */ /* 0x000fc80008011605 */
[----:B------:R-:W-:Y:S02]  /*4680*/  USHF.L.U32 UR8, UR8, UR5, URZ ;  /* 0x0000000508087299 */ /* 0x000fe400080006ff */
[----:B------:R-:W-:-:S04]  /*4690*/  USHF.L.U32 UR4, UR4, UR5, URZ ;  /* 0x0000000504047299 */ /* 0x000fc800080006ff */
[----:B-1----:R-:W-:-:S04]  /*46a0*/  LOP3.LUT R0, R0, UR8, RZ, 0xc0, !PT ;  /* 0x0000000800007c12 */ /* 0x002fc8000f8ec0ff */
[----:B------:R-:W-:-:S13]  /*46b0*/  ISETP.NE.AND P0, PT, R0, UR8, PT ;  /* 0x0000000800007c0c */ /* 0x000fda000bf05270 */
[----:B------:R-:W-:Y:S05]  /*46c0*/  @P0 BRA `(.L_x_95) ;  /* 0x0000000000580947 */ /* 0x000fea0003800000 */
[----:B------:R-:W1:Y:S02]  /*46d0*/  LDS R0, [UR6+0x18] ;  /* 0x00001806ff007984 */ /* 0x000e640008000800 */
[----:B-1----:R-:W-:-:S04]  /*46e0*/  LOP3.LUT R0, R0, UR4, RZ, 0xc0, !PT ;  /* 0x0000000400007c12 */ /* 0x002fc8000f8ec0ff */
[----:B------:R-:W-:-:S13]  /*46f0*/  ISETP.NE.AND P0, PT, R0, UR4, PT ;  /* 0x0000000400007c0c */ /* 0x000fda000bf05270 */
[----:B------:R-:W-:Y:S05]  /*4700*/  @P0 BRA `(.L_x_96) ;  /* 0x00000000003c0947 */ /* 0x000fea0003800000 */
[----:B------:R-:W1:Y:S01]  /*4710*/  S2R R2, SR_LANEID ;  /* 0x0000000000027919 */ /* 0x000e620000000000 */
[----:B------:R-:W-:Y:S01]  /*4720*/  ULOP3.LUT UR8, URZ, UR8, URZ, 0x33, !UPT ;  /* 0x00000008ff087292 */ /* 0x000fe2000f8e33ff */
[----:B------:R-:W-:Y:S02]  /*4730*/  VOTEU.ANY UR7, UPT, PT ;  /* 0x0000000000077886 */ /* 0x000fe400038e0100 */
[----:B------:R-:W-:-:S03]  /*4740*/  UFLO.U32 UR7, UR7 ;  /* 0x00000007000772bd */ /* 0x000fc600080e0000 */
[----:B------:R-:W-:-:S04]  /*4750*/  IMAD.U32 R0, RZ, RZ, UR8 ;  /* 0x00000008ff007e24 */ /* 0x000fc8000f8e00ff */
[----:B------:R2:W3:Y:S02]  /*4760*/  REDUX UR5, R0 ;  /* 0x00000000000573c4 */ /* 0x0004e40000000000 */
[----:B------:R1:W-:Y:S02]  /*4770*/  UTCATOMSWS.AND URZ, UR8 ;  /* 0x0000000800ff79e3 */ /* 0x0003e40008000000 */
[----:B-1----:R-:W-:Y:S02]  /*4780*/  ISETP.EQ.U32.AND P0, PT, R2, UR7, PT ;  /* 0x0000000702007c0c */ /* 0x002fe4000bf02070 */
[----:B--2---:R-:W-:Y:S02]  /*4790*/  LOP3.LUT R0, RZ, UR4, RZ, 0x33, !PT ;  /* 0x00000004ff007c12 */ /* 0x004fe4000f8e33ff */
[----:B---3--:R-:W-:Y:S02]  /*47a0*/  MOV R2, UR5 ;  /* 0x0000000500027c02 */ /* 0x008fe40008000f00 */
[----:B------:R-:W1:Y:S07]  /*47b0*/  REDUX UR4, R0 ;  /* 0x00000000000473c4 */ /* 0x000e6e0000000000 */
[----:B------:R2:W-:Y:S01]  /*47c0*/  @P0 ATOMS.AND RZ, [UR6+0x14], R2 ;  /* 0x00001402ffff098c */ /* 0x0005e2000a800006 */
[----:B-1----:R-:W-:-:S05]  /*47d0*/  IMAD.U32 R0, RZ, RZ, UR4 ;  /* 0x00000004ff007e24 */ /* 0x002fca000f8e00ff */
[----:B------:R2:W-:Y:S01]  /*47e0*/  @P0 ATOMS.AND RZ, [UR6+0x18], R0 ;  /* 0x00001800ffff098c */ /* 0x0005e2000a800006 */
[----:B------:R-:W-:Y:S05]  /*47f0*/  BRA `(.L_x_97) ;  /* 0x0000000000147947 */ /* 0x000fea0003800000 */
.L_x_96:
[----:B------:R-:W-:Y:S02]  /*4800*/  MOV R2, 0x4820 ;  /* 0x0000482000027802 */ /* 0x000fe40000000f00 */
[----:B---345:R-:W-:Y:S05]  /*4810*/  CALL.REL.NOINC `($__internal_0_$__cuda_sm10x_tcgen05_guardrail_trap_col_being_dealloced_not_returned_by_alloc) ;  /* 0x0000006800b47944 */ /* 0x038fea0003c00000 */
[----:B------:R-:W-:Y:S05]  /*4820*/  BRA `(.L_x_97) ;  /* 0x0000000000087947 */ /* 0x000fea0003800000 */
.L_x_95:
[----:B------:R-:W-:Y:S02]  /*4830*/  MOV R2, 0x4850 ;  /* 0x0000485000027802 */ /* 0x000fe40000000f00 */
[----:B---345:R-:W-:Y:S05]  /*4840*/  CALL.REL.NOINC `($__internal_2_$__cuda_sm10x_tcgen05_guardrail_trap_unallocated_columns_being_dealloced) ;  /* 0x0000006800c07944 */ /* 0x038fea0003c00000 */
.L_x_97:
[----:B------:R-:W-:Y:S01]  /*4850*/  NOP ;  /* 0x0000000000007918 */ /* 0x000fe20000000000 */
[----:B----4-:R-:W-:Y:S05]  /*4860*/  EXIT ;  /* 0x000000000000794d */ /* 0x010fea0003800000 */
.L_x_68:
[----:B------:R-:W-:-:S09]  /*4870*/  UISETP.NE.OR UP5, UPT, UR10, 0x3, UP5 ;  /* 0x000000030a00788c */ /* 0x000fd2000afa5670 */
[----:B------:R-:W-:Y:S05]  /*4880*/  BRA.U UP5, `(.L_x_98) ;  /* 0x0000001105747547 */ /* 0x000fea000b800000 */
[----:B------:R-:W1:Y:S01]  /*4890*/  LDC R0, c[0x0][0xb30] ;  /* 0x0002cc00ff007b82 */ /* 0x000e620000000800 */
[----:B------:R-:W2:Y:S01]  /*48a0*/  LDCU.64 UR8, c[0x0][0x888] ;  /* 0x00011100ff0877ac */ /* 0x000ea20008000a00 */
[----:B------:R-:W-:Y:S02]  /*48b0*/  HFMA2 R27, -RZ, RZ, 0, 0 ;  /* 0x00000000ff1b7431 */ /* 0x000fe400000001ff */
[----:B------:R-:W-:Y:S01]  /*48c0*/  IMAD.MOV.U32 R29, RZ, RZ, 0x1 ;  /* 0x00000001ff1d7424 */ /* 0x000fe200078e00ff */
[----:B------:R-:W-:Y:S01]  /*48d0*/  MOV R25, 0x1000 ;  /* 0x0000100000197802 */ /* 0x000fe20000000f00 */
[----:B------:R-:W3:Y:S01]  /*48e0*/  LDCU.64 UR4, c[0x0][0x890] ;  /* 0x00011200ff0477ac */ /* 0x000ee20008000a00 */
[----:B------:R-:W-:Y:S01]  /*48f0*/  IMAD.MOV.U32 R28, RZ, RZ, RZ ;  /* 0x000000ffff1c7224 */ /* 0x000fe200078e00ff */
[----:B------:R-:W4:Y:S01]  /*4900*/  LDC R24, c[0x0][0x370] ;  /* 0x0000dc00ff187b82 */ /* 0x000f220000000800 */
[----:B------:R-:W-:Y:S01]  /*4910*/  UMOV UR7, 0x400 ;  /* 0x0000040000077882 */ /* 0x000fe20000000000 */
[----:B------:R-:W-:-:S02]  /*4920*/  UPLOP3.LUT UP1, UPT, UPT, UPT, UPT, 0x40, 0x4 ;  /* 0x000000000004789c */ /* 0x000fc40003f2e870 */
[----:B------:R-:W-:-:S04]  /*4930*/  ULEA UR7, UR37, UR7, 0x18 ;  /* 0x0000000725077291 */ /* 0x000fc8000f8ec0ff */
[----:B------:R-:W4:Y:S01]  /*4940*/  LDC R3, c[0x0][0xb0c] ;  /* 0x0002c300ff037b82 */ /* 0x000f220000000800 */
[----:B------:R-:W-:Y:S02]  /*4950*/  UIADD3 UR13, UPT, UPT, UR7, 0x118, URZ ;  /* 0x00000118070d7890 */ /* 0x000fe4000fffe0ff */
[----:B--2---:R-:W-:Y:S02]  /*4960*/  UISETP.NE.U32.AND UP3, UPT, UR8, URZ, UPT ;  /* 0x000000ff0800728c */ /* 0x004fe4000bf65070 */
[----:B------:R-:W-:Y:S02]  /*4970*/  UIADD3 UR41, UPT, UPT, UR7, 0x100, URZ ;  /* 0x0000010007297890 */ /* 0x000fe4000fffe0ff */
[----:B---3--:R-:W-:Y:S01]  /*4980*/  UISETP.NE.U32.AND UP4, UPT, UR4, URZ, UPT ;  /* 0x000000ff0400728c */ /* 0x008fe2000bf85070 */
[----:B------:R-:W2:Y:S01]  /*4990*/  LDC R18, c[0x0][0xb20] ;  /* 0x0002c800ff127b82 */ /* 0x000ea20000000800 */
[----:B-1----:R-:W-:Y:S01]  /*49a0*/  ISETP.NE.AND P1, PT, R0, 0x1, PT ;  /* 0x000000010000780c */ /* 0x002fe20003f25270 */
[----:B------:R-:W-:-:S02]  /*49b0*/  UISETP.NE.AND.EX UP3, UPT, UR9, URZ, UPT, UP3 ;  /* 0x000000ff0900728c */ /* 0x000fc4000bf65330 */
[----:B------:R-:W-:Y:S02]  /*49c0*/  UIADD3 UR33, UPT, UPT, UR7, 0x108, URZ ;  /* 0x0000010807217890 */ /* 0x000fe4000fffe0ff */
[----:B------:R-:W-:Y:S02]  /*49d0*/  UIADD3 UR25, UPT, UPT, UR7, 0x110, URZ ;  /* 0x0000011007197890 */ /* 0x000fe4000fffe0ff */
[----:B------:R-:W1:Y:S01]  /*49e0*/  LDC.64 R30, c[0x0][0x348] ;  /* 0x0000d200ff1e7b82 */ /* 0x000e620000000a00 */
[----:B------:R-:W-:Y:S02]  /*49f0*/  UPRMT UR13, UR37, 0x654, UR13 ;  /* 0x00000654250d7896 */ /* 0x000fe4000800000d */
[----:B------:R-:W-:-:S05]  /*4a00*/  UISETP.NE.AND.EX UP4, UPT, UR5, URZ, UPT, UP4 ;  /* 0x000000ff0500728c */ /* 0x000fca000bf85340 */
[----:B------:R-:W3:Y:S08]  /*4a10*/  LDC.64 R16, c[0x0][0xb10] ;  /* 0x0002c400ff107b82 */ /* 0x000ef00000000a00 */
[----:B------:R-:W1:Y:S08]  /*4a20*/  LDC.64 R6, c[0x0][0xb18] ;  /* 0x0002c600ff067b82 */ /* 0x000e700000000a00 */
[----:B------:R-:W1:Y:S08]  /*4a30*/  LDC.64 R4, c[0x0][0xb28] ;  /* 0x0002ca00ff047b82 */ /* 0x000e700000000a00 */
[----:B--2-4-:R-:W1:Y:S02]  /*4a40*/  LDC R19, c[0x0][0x374] ;  /* 0x0000dd00ff137b82 */ /* 0x014e640000000800 */
.L_x_109:
[C---:B------:R-:W-:Y:S02]  /*4a50*/  LEA R0, R28.reuse, UR7, 0x3 ;  /* 0x000000071c007c11 */ /* 0x040fe4000f8e18ff */
[----:B------:R-:W-:Y:S02]  /*4a60*/  SHF.L.U32 R2, R27, 0x1f, RZ ;  /* 0x0000001f1b027819 */ /* 0x000fe400000006ff */
[----:B------:R-:W-:Y:S02]  /*4a70*/  LEA R20, R28, UR7, 0x4 ;  /* 0x000000071c147c11 */ /* 0x000fe4000f8e20ff */
[----:B--2---:R-:W2:Y:S02]  /*4a80*/  SYNCS.PHASECHK.TRANS64.TRYWAIT P0, [R0+URZ+0x150], R2 ;  /* 0x00015002000075a7 */ /* 0x004ea400080011ff */
[----:B--2---:R-:W-:Y:S05]  /*4a90*/  @!P0 BRA `(.L_x_99) ;  /* 0x0000006000c88947 */ /* 0x004fea0003800000 */
.L_x_211:
[----:B------:R-:W-:Y:S01]  /*4aa0*/  ISETP.GE.AND P0, PT, R40, 0x1, PT ;  /* 0x000000012800780c */ /* 0x000fe20003f06270 */
[----:B------:R-:W4:Y:S01]  /*4ab0*/  LDS.128 R20, [R20+0x1e0] ;  /* 0x0001e00014147984 */ /* 0x000f220000000c00 */
[----:B--2---:R-:W-:Y:S01]  /*4ac0*/  VIADD R0, R0, 0x160 ;  /* 0x0000016000007836 */ /* 0x004fe20000000000 */
[----:B------:R-:W-:Y:S01]  /*4ad0*/  @!PT LDS RZ, [RZ] ;  /* 0x00000000fffff984 */ /* 0x000fe20000000800 */
[----:B------:R-:W-:Y:S01]  /*4ae0*/  @!PT LDS RZ, [RZ] ;  /* 0x00000000fffff984 */ /* 0x000fe20000000800 */
[----:B------:R-:W-:Y:S01]  /*4af0*/  @!PT LDS RZ, [RZ] ;  /* 0x00000000fffff984 */ /* 0x000fe20000000800 */
[----:B------:R-:W-:Y:S01]  /*4b00*/  @!PT LDS RZ, [RZ] ;  /* 0x00000000fffff984 */ /* 0x000fe20000000800 */
[----:B------:R2:W-:Y:S06]  /*4b10*/  MEMBAR.ALL.CTA ;  /* 0x0000000000007992 */ /* 0x0005ec0000008000 */
[----:B--2---:R-:W2:Y:S01]  /*4b20*/  FENCE.VIEW.ASYNC.S ;  /* 0x00000000000073c6 */ /* 0x004ea20000000000 */
[----:B------:R-:W-:Y:S04]  /*4b30*/  PRMT R0, RZ, 0x654, R0 ;  /* 0x00000654ff007816 */ /* 0x000fe80000000000 */
[----:B--2---:R2:W-:Y:S01]  /*4b40*/  SYNCS.ARRIVE.TRANS64.RED.A1T0 RZ, [R0+URZ], RZ ;  /* 0x000000ff00ff79a7 */ /* 0x0045e200081004ff */
[----:B----4-:R-:W-:Y:S11]  /*4b50*/  LOP3.LUT P3, RZ, R22, 0x1, RZ, 0xc0, !PT ;  /* 0x0000000116ff7812 */ /* 0x010ff6000786c0ff */
[----:B------:R-:W-:Y:S02]  /*4b60*/  @!UPT UIADD3 URZ, UPT, UPT, URZ, URZ, URZ ;  /* 0x000000fffffff290 */ /* 0x000fe4000fffe0ff */
[----:B------:R-:W-:Y:S02]  /*4b70*/  @P3 MOV R11, R20 ;  /* 0x00000014000b3202 */ /* 0x000fe40000000f00 */
[----:B------:R-:W-:Y:S01]  /*4b80*/  @P3 LOP3.LUT R10, R21, 0xffff, RZ, 0xc0, !PT ;  /* 0x0000ffff150a3812 */ /* 0x000fe200078ec0ff */
[----:B--2---:R-:W-:Y:S06]  /*4b90*/  @!P0 BRA `(.L_x_100) ;  /* 0x0000000000a48947 */ /* 0x004fec0003800000 */
[-C--:B-1----:R-:W-:Y:S01]  /*4ba0*/  IMAD.HI.U32 R0, R19, R7.reuse, RZ ;  /* 0x0000000713007227 */ /* 0x082fe200078e00ff */
[----:B------:R-:W-:Y:S02]  /*4bb0*/  ISETP.NE.AND P0, PT, R6, 0x1, PT ;  /* 0x000000010600780c */ /* 0x000fe40003f05270 */
[----:B------:R-:W-:Y:S01]  /*4bc0*/  ISETP.NE.AND P2, PT, R40, 0x1, PT ;  /* 0x000000012800780c */ /* 0x000fe20003f45270 */
[----:B---3--:R-:W-:Y:S01]  /*4bd0*/  IMAD.HI.U32 R9, R24, R16, RZ ;  /* 0x0000001018097227 */ /* 0x008fe200078e00ff */
[----:B------:R-:W-:Y:S02]  /*4be0*/  SHF.R.U32.HI R0, RZ, R18, R0 ;  /* 0x00000012ff007219 */ /* 0x000fe40000011600 */
[----:B------:R-:W-:Y:S01]  /*4bf0*/  ISETP.NE.AND P4, PT, R3, 0x1, PT ;  /* 0x000000010300780c */ /* 0x000fe20003f85270 */
[----:B------:R-:W-:Y:S01]  /*4c00*/  IMAD.HI.U32 R13, R10, R7, RZ ;  /* 0x000000070a0d7227 */ /* 0x000fe200078e00ff */
[----:B------:R-:W-:Y:S02]  /*4c10*/  SHF.R.U32.HI R9, RZ, R17, R9 ;  /* 0x00000011ff097219 */ /* 0x000fe40000011609 */
[----:B------:R-:W-:Y:S01]  /*4c20*/  SEL R0, R19, R0, !P0 ;  /* 0x0000000013007207 */ /* 0x000fe20004000000 */
[----:B------:R-:W-:Y:S01]  /*4c30*/  IMAD.HI.U32 R12, R11, R16, RZ ;  /* 0x000000100b0c7227 */ /* 0x000fe200078e00ff */
[----:B------:R-:W-:Y:S03]  /*4c40*/  SEL R9, R24, R9, !P4 ;  /* 0x0000000918097207 */ /* 0x000fe60006000000 */
[-C--:B------:R-:W-:Y:S01]  /*4c50*/  IMAD.HI.U32 R8, R0, R4.reuse, RZ ;  /* 0x0000000400087227 */ /* 0x080fe200078e00ff */
[----:B------:R-:W-:Y:S03]  /*4c60*/  SHF.R.U32.HI R12, RZ, R17, R12 ;  /* 0x00000011ff0c7219 */ /* 0x000fe6000001160c */
[----:B------:R-:W-:Y:S01]  /*4c70*/  IMAD.HI.U32 R2, R9, R4, RZ ;  /* 0x0000000409027227 */ /* 0x000fe200078e00ff */
[-C--:B------:R-:W-:Y:S02]  /*4c80*/  @P2 SHF.R.U32.HI R0, RZ, R5.reuse, R8 ;  /* 0x00000005ff002219 */ /* 0x080fe40000011608 */
[----:B------:R-:W-:Y:S02]  /*4c90*/  SHF.R.U32.HI R8, RZ, R18, R13 ;  /* 0x00000012ff087219 */ /* 0x000fe4000001160d */
[----:B------:R-:W-:Y:S01]  /*4ca0*/  @P2 SHF.R.U32.HI R9, RZ, R5, R2 ;  /* 0x00000005ff092219 */ /* 0x000fe20000011602 */
[----:B------:R-:W-:Y:S01]  /*4cb0*/  IMAD R0, R40, R0, RZ ;  /* 0x0000000028007224 */ /* 0x000fe200078e02ff */
[----:B------:R-:W-:Y:S02]  /*4cc0*/  SEL R8, R10, R8, !P0 ;  /* 0x000000080a087207 */ /* 0x000fe40004000000 */
[----:B------:R-:W-:Y:S01]  /*4cd0*/  SEL R2, R11, R12, !P4 ;  /* 0x0000000c0b027207 */ /* 0x000fe20006000000 */
[----:B------:R-:W-:Y:S01]  /*4ce0*/  IMAD R12, R40, R9, RZ ;  /* 0x00000009280c7224 */ /* 0x000fe200078e02ff */
[C---:B------:R-:W-:Y:S01]  /*4cf0*/  ISETP.GE.AND P0, PT, R8.reuse, R0, PT ;  /* 0x000000000800720c */ /* 0x040fe20003f06270 */
[----:B------:R-:W-:Y:S03]  /*4d00*/  IMAD.HI.U32 R0, R8, R4, RZ ;  /* 0x0000000408007227 */ /* 0x000fe600078e00ff */
[----:B------:R-:W-:Y:S02]  /*4d10*/  ISETP.GE.OR P0, PT, R2, R12, P0 ;  /* 0x0000000c0200720c */ /* 0x000fe40000706670 */
[-C--:B------:R-:W-:Y:S04]  /*4d20*/  SHF.R.U32.HI R0, RZ, R5.reuse, R0 ;  /* 0x00000005ff007219 */ /* 0x080fe80000011600 */
[----:B------:R-:W-:Y:S05]  /*4d30*/  SEL R13, R8, R0, !P2 ;  /* 0x00000000080d7207 */ /* 0x000fea0005000000 */
[----:B------:R-:W-:Y:S02]  /*4d40*/  IMAD.MOV R12, RZ, RZ, -R13 ;  /* 0x000000ffff0c7224 */ /* 0x000fe400078e0a0d */
[----:B------:R-:W-:Y:S04]  /*4d50*/  @!P0 IMAD.HI.U32 R0, R2, R4, RZ ;  /* 0x0000000402008227 */ /* 0x000fe800078e00ff */
[----:B------:R-:W-:Y:S01]  /*4d60*/  IMAD R12, R40, R12, R8 ;  /* 0x0000000c280c7224 */ /* 0x000fe200078e0208 */
[----:B------:R-:W-:Y:S04]  /*4d70*/  @!P0 SHF.R.U32.HI R0, RZ, R5, R0 ;  /* 0x00000005ff008219 */ /* 0x000fe80000011600 */
[----:B------:R-:W-:Y:S04]  /*4d80*/  @!P0 SEL R0, R2, R0, !P2 ;  /* 0x0000000002008207 */ /* 0x000fe80005000000 */
[----:B------:R-:W-:Y:S01]  /*4d90*/  @!P0 IADD3 R13, PT, PT, R13, -R0, RZ ;  /* 0x800000000d0d8210 */ /* 0x000fe20007ffe0ff */
[----:B------:R-:W-:Y:S01]  /*4da0*/  @!P0 IMAD R0, R9, R12, R0 ;  /* 0x0000000c09008224 */ /* 0x000fe200078e0200 */
[----:B------:R-:W-:Y:S01]  /*4db0*/  IADD3 R9, PT, PT, -R8, RZ, RZ ;  /* 0x000000ff08097210 */ /* 0x000fe20007ffe1ff */
[--C-:B------:R-:W-:Y:S02]  /*4dc0*/  IMAD.MOV R12, RZ, RZ, -R2.reuse ;  /* 0x000000ffff0c7224 */ /* 0x100fe400078e0a02 */
[----:B------:R-:W-:Y:S02]  /*4dd0*/  @!P0 IMAD R8, R13, R40, R2 ;  /* 0x000000280d088224 */ /* 0x000fe400078e0202 */
[----:B------:R-:W-:Y:S02]  /*4de0*/  @!P0 IMAD.MOV.U32 R2, RZ, RZ, R0 ;  /* 0x000000ffff028224 */ /* 0x000fe400078e0000 */
[----:B------:R-:W-:Y:S02]  /*4df0*/  IMAD R11, R3, R12, R11 ;  /* 0x0000000c030b7224 */ /* 0x000fe400078e020b */
[----:B------:R-:W-:Y:S02]  /*4e00*/  IMAD R10, R6, R9, R10 ;  /* 0x00000009060a7224 */ /* 0x000fe400078e020a */
[----:B------:R-:W-:Y:S02]  /*4e10*/  IMAD R11, R2, R3, R11 ;  /* 0x00000003020b7224 */ /* 0x000fe400078e020b */
[----:B------:R-:W-:Y:S02]  /*4e20*/  IMAD R10, R8, R6, R10 ;  /* 0x00000006080a7224 */ /* 0x000fe400078e020a */
.L_x_100:
[----:B------:R-:W-:Y:S05]  /*4e30*/  BRA.U UP1, `(.L_x_101) ;  /* 0x0000000101107547 */ /* 0x000fea000b800000 */
[----:B------:R-:W-:Y:S04]  /*4e40*/  MOV R2, UR6 ;  /* 0x0000000600027c02 */ /* 0x000fe80008000f00 */
[----:B------:R-:W-:Y:S04]  /*4e50*/  SHF.L.U32 R2, R2, 0x1f, RZ ;  /* 0x0000001f02027819 */ /* 0x000fe800000006ff */
[----:B------:R-:W2:Y:S02]  /*4e60*/  SYNCS.PHASECHK.TRANS64.TRYWAIT P0, [UR7+0x148], R2 ;  /* 0x00014802ff0075a7 */ /* 0x000ea40008001107 */
[----:B--2---:R-:W-:Y:S05]  /*4e70*/  @!P0 BRA `(.L_x_102) ;  /* 0x0000005c00e48947 */ /* 0x004fea0003800000 */
.L_x_101:
[----:B------:R-:W-:Y:S02]  /*4e80*/  R2UR UR42, R15 ;  /* 0x000000000f2a72ca */ /* 0x000fe400000e0000 */
[----:B------:R-:W-:Y:S02]  /*4e90*/  R2UR UR43, R14 ;  /* 0x000000000e2b72ca */ /* 0x000fe400000e0000 */
[----:B------:R-:W-:Y:S02]  /*4ea0*/  ISETP.NE.U32.AND P2, PT, RZ, UR4, PT ;  /* 0x00000004ff007c0c */ /* 0x000fe4000bf45070 */
[----:B------:R-:W-:Y:S02]  /*4eb0*/  SHF.L.U32 R14, R29, 0x1f, RZ ;  /* 0x0000001f1d0e7819 */ /* 0x000fe400000006ff */
[----:B------:R-:W-:Y:S05]  /*4ec0*/  ISETP.NE.AND.EX P2, PT, RZ, UR5, PT, P2 ;  /* 0x00000005ff007c0c */ /* 0x000fea000bf45320 */
[----:B------:R-:W-:Y:S02]  /*4ed0*/  USHF.L.U32 UR42, UR42, 0x8, URZ ;  /* 0x000000082a2a7899 */ /* 0x000fe400080006ff */
[----:B------:R-:W-:Y:S01]  /*4ee0*/  USHF.L.U32 UR43, UR43, 0x6, URZ ;  /* 0x000000062b2b7899 */ /* 0x000fe200080006ff */
[----:B------:R-:W-:Y:S11]  /*4ef0*/  BRA.U !UP4, `(.L_x_103) ;  /* 0x000000010c347547 */ /* 0x000ff6000b800000 */
[----:B------:R-:W-:Y:S01]  /*4f00*/  UPLOP3.LUT UP0, UPT, UPT, UPT, UP3, 0x80, 0x8 ;  /* 0x000000000008789c */ /* 0x000fe20003f0f030 */
[----:B--2---:R-:W-:Y:S02]  /*4f10*/  HFMA2 R0, -RZ, RZ, 0, 5.9604644775390625e-08 ;  /* 0x00000001ff007431 */ /* 0x004fe400000001ff */
[----:B------:R-:W-:Y:S03]  /*4f20*/  IMAD.MOV.U32 R100, RZ, RZ, 0x1 ;  /* 0x00000001ff647424 */ /* 0x000fe600078e00ff */
[----:B------:R-:W-:Y:S05]  /*4f30*/  PLOP3.LUT P0, PT, PT, PT, UP0, 0x80, 0x8 ;  /* 0x000000000008781c */ /* 0x000fea0003f0f008 */
[----:B------:R-:W2:Y:S01]  /*4f40*/  @UP0 LDCU.64 UR10, c[0x0][0x888] ;  /* 0x00011100ff0a07ac */ /* 0x000ea20008000a00 */
[----:B------:R-:W-:Y:S07]  /*4f50*/  @UP0 UIMAD UR8, UR36, UR4, URZ ;  /* 0x00000004240802a4 */ /* 0x000fee000f8e02ff */
[----:B------:R-:W-:Y:S01]  /*4f60*/  @!P0 PRMT R100, R0, 0x7610, R100 ;  /* 0x0000761000648816 */ /* 0x000fe20000000064 */
[----:B--2---:R-:W-:Y:S03]  /*4f70*/  @UP0 UIMAD.WIDE UR10, UR8, 0x4, UR10 ;  /* 0x00000004080a08a5 */ /* 0x004fe6000f8e020a */
[----:B------:R-:W2:Y:S03]  /*4f80*/  @!UP0 LDCU UR8, c[0x0][0x880] ;  /* 0x00011000ff0887ac */ /* 0x000ea60008000800 */
[----:B------:R-:W-:Y:S01]  /*4f90*/  IMAD.U32 R8, RZ, RZ, UR10 ;  /* 0x0000000aff087e24 */ /* 0x000fe2000f8e00ff */
[----:B------:R-:W-:Y:S05]  /*4fa0*/  MOV R9, UR11 ;  /* 0x0000000b00097c02 */ /* 0x000fea0008000f00 */
[----:B-----5:R4:W5:Y:S02]  /*4fb0*/  @P0 LDG.E R49, desc[UR46][R8.64] ;  /* 0x0000002e08310981 */ /* 0x020964000c1e1900 */
[----:B--2-4-:R-:W-:Y:S07]  /*4fc0*/  @!P0 IMAD.U32 R49, RZ, RZ, UR8 ;  /* 0x00000008ff318e24 */ /* 0x014fee000f8e00ff */
.L_x_103:
[----:B-----5:R-:W-:Y:S01]  /*4fd0*/  @!P2 FSETP.EQ.AND P0, PT, R49, RZ, PT ;  /* 0x000000ff3100a20b */ /* 0x020fe20003f02000 */
[----:B------:R-:W-:Y:S01]  /*4fe0*/  @!UPT UIADD3 URZ, UPT, UPT, URZ, URZ, URZ ;  /* 0x000000fffffff290 */ /* 0x000fe2000fffe0ff */
[----:B------:R-:W-:Y:S11]  /*4ff0*/  @!P2 BRA `(.L_x_104) ;  /* 0x000000000014a947 */ /* 0x000ff60003800000 */
[----:B------:R-:W-:Y:S02]  /*5000*/  LOP3.LUT P2, RZ, R100, 0xff, RZ, 0xc0, !PT ;  /* 0x000000ff64ff7812 */ /* 0x000fe4000784c0ff */
[----:B------:R-:W-:Y:S04]  /*5010*/  PLOP3.LUT P0, PT, PT, PT, UP0, 0x80, 0x8 ;  /* 0x000000000008781c */ /* 0x000fe80003f0f008 */
[----:B------:R-:W-:Y:S07]  /*5020*/  PLOP3.LUT P0, PT, P0, PT, PT, 0x8, 0x80 ;  /* 0x000000000080781c */ /* 0x000fee000070e170 */
[----:B------:R-:W-:Y:S11]  /*5030*/  @P2 FSETP.EQ.AND P0, PT, R49, RZ, PT ;  /* 0x000000ff3100220b */ /* 0x000ff60003f02000 */
[----:B------:R-:W-:Y:S02]  /*5040*/  @!UPT UIADD3 URZ, UPT, UPT, URZ, URZ, URZ ;  /* 0x000000fffffff290 */ /* 0x000fe4000fffe0ff */
.L_x_104:
[----:B------:R-:W4:Y:S01]  /*5050*/  SYNCS.PHASECHK.TRANS64.TRYWAIT P2, [UR7+0x120], R14 ;  /* 0x0001200eff0075a7 */ /* 0x000f220008041107 */
[----:B------:R-:W-:Y:S04]  /*5060*/  ELECT P4, URZ, PT ;  /* 0x0000000000ff782f */ /* 0x000fe80003880000 */
[----:B------:R-:W-:Y:S11]  /*5070*/  PLOP3.LUT P4, PT, P0, P4, PT, 0xf2, 0x2f ;  /* 0x00000000002f781c */ /* 0x000ff60000789e72 */
[----:B------:R-:W-:Y:S02]  /*5080*/  @!UPT UIADD3 URZ, UPT, UPT, URZ, URZ, URZ ;  /* 0x000000fffffff290 */ /* 0x000fe4000fffe0ff */
[----:B-1----:R-:W-:Y:S05]  /*5090*/  @!P4 IADD3 R8, P0, PT, R30, 0x580, RZ ;  /* 0x000005801e08c810 */ /* 0x002fea0007f1e0ff */
[----:B--2---:R-:W-:Y:S01]  /*50a0*/  @!P4 IMAD.X R2, RZ, RZ, R31, P0 ;  /* 0x000000ffff02c224 */ /* 0x004fe200000e061f */
[----:B----4-:R-:W-:Y:S07]  /*50b0*/  @!P2 BRA `(.L_x_105) ;  /* 0x0000005c006ca947 */ /* 0x010fee0003800000 */
.L_x_214:
[----:B------:R-:W-:Y:S01]  /*50c0*/  @!P4 R2UR UR9, R8 ;  /* 0x000000000809c2ca */ /* 0x000fe200000e0000 */
[----:B------:R-:W-:Y:S01]  /*50d0*/  VOTEU.ALL UP1, P4 ;  /* 0x0000000000ff7886 */ /* 0x000fe20002020000 */
[----:B------:R-:W-:Y:S01]  /*50e0*/  @!P4 R2UR UR8, R2 ;  /* 0x000000000208c2ca */ /* 0x000fe200000e0000 */
[----:B------:R-:W-:Y:S01]  /*50f0*/  VOTEU.ALL UP2, P4 ;  /* 0x0000000000ff7886 */ /* 0x000fe20002040000 */
[----:B------:R-:W-:Y:S01]  /*5100*/  UMOV UR16, 0x0 ;  /* 0x0000000000107882 */ /* 0x000fe20000000000 */
[----:B------:R-:W-:Y:S01]  /*5110*/  UMOV UR17, 0x10000000 ;  /* 0x1000000000117882 */ /* 0x000fe20000000000 */
[----:B------:R-:W-:Y:S01]  /*5120*/  @!UP1 UIADD3 UR40, UPT, UPT, UR7, 0x300, URZ ;  /* 0x0000030007289890 */ /* 0x000fe2000fffe0ff */
[----:B-1----:R-:W-:Y:S01]  /*5130*/  @!P4 IMAD.MOV.U32 R0, RZ, RZ, 0x1000 ;  /* 0x00001000ff00c424 */ /* 0x002fe200078e00ff */
[----:B------:R-:W-:Y:S01]  /*5140*/  UMOV UR44, UR36 ;  /* 0x00000024002c7c82 */ /* 0x000fe20008000000 */
[----:B------:R-:W-:Y:S01]  /*5150*/  @!UP1 UIADD3 UR10, UPT, UPT, UR42, 0x80, URZ ;  /* 0x000000802a0a9890 */ /* 0x000fe2000fffe0ff */
[----:B------:R-:W-:Y:S01]  /*5160*/  UMOV UR11, UR43 ;  /* 0x0000002b000b7c82 */ /* 0x000fe20008000000 */
[----:B------:R-:W-:Y:S02]  /*5170*/  UMOV UR12, UR36 ;  /* 0x00000024000c7c82 */ /* 0x000fe40008000000 */
[----:B------:R-:W-:Y:S01]  /*5180*/  IMAD.U32 R8, RZ, RZ, UR9 ;  /* 0x00000009ff087e24 */ /* 0x000fe2000f8e00ff */
[----:B------:R-:W-:Y:S01]  /*5190*/  UMOV UR9, UR41 ;  /* 0x0000002900097c82 */ /* 0x000fe20008000000 */
[----:B------:R-:W-:Y:S01]  /*51a0*/  IMAD.U32 R9, RZ, RZ, UR8 ;  /* 0x00000008ff097e24 */ /* 0x000fe2000f8e00ff */
[----:B------:R-:W-:Y:S02]  /*51b0*/  @!UP1 UIADD3 UR8, UPT, UPT, UR7, 0xb00, URZ ;  /* 0x00000b0007089890 */ /* 0x000fe4000fffe0ff */
[----:B------:R-:W-:Y:S01]  /*51c0*/  @!P4 R2UR UR18, R8 ;  /* 0x000000000812c2ca */ /* 0x000fe200000e0000 */
[----:B------:R-:W-:Y:S01]  /*51d0*/  VOTEU.ALL UP1, P4 ;  /* 0x0000000000ff7886 */ /* 0x000fe20002020000 */
[----:B------:R-:W-:Y:S01]  /*51e0*/  @!P4 R2UR UR19, R9 ;  /* 0x000000000913c2ca */ /* 0x000fe200000e0000 */
[----:B------:R-:W-:Y:S01]  /*51f0*/  UPRMT UR14, UR37, 0x654, UR41 ;  /* 0x00000654250e7896 */ /* 0x000fe20008000029 */
[----:B------:R-:W-:Y:S05]  /*5200*/  @!P4 IADD3 R8, P0, PT, R30, 0x580, RZ ;  /* 0x000005801e08c810 */ /* 0x000fea0007f1e0ff */
[----:B------:R-:W-:Y:S06]  /*5210*/  @!P4 IMAD.X R2, RZ, RZ, R31, P0 ;  /* 0x000000ffff02c224 */ /* 0x000fec00000e061f */
[----:B------:R1:W-:Y:S01]  /*5220*/  @!UP2 UTMALDG.3D [UR40], [UR18], desc[UR16] ;  /* 0x000010281200a5b4 */ /* 0x0003e20008011000 */
[----:B------:R1:W-:Y:S01]  /*5230*/  @!UP1 UTMALDG.3D [UR8], [UR18], desc[UR16] ;  /* 0x00001008120095b4 */ /* 0x0003e20008011000 */
[----:B------:R1:W-:Y:S01]  /*5240*/  @!P4 SYNCS.ARRIVE.TRANS64.RED.A0TR RZ, [UR7+0x100], R0 ;  /* 0x00010000ffffc9a7 */ /* 0x0003e20008300407 */
[----:B------:R-:W-:Y:S01]  /*5250*/  SYNCS.ARRIVE.TRANS64.RED.A1T0 RZ, [UR14], RZ ;  /* 0x000000ffffff79a7 */ /* 0x000fe2000810040e */
[----:B------:R-:W2:Y:S02]  /*5260*/  SYNCS.PHASECHK.TRANS64.TRYWAIT P2, [UR7+0x128], R14 ;  /* 0x0001280eff0075a7 */ /* 0x000ea40008041107 */
[----:B-12---:R-:W-:Y:S05]  /*5270*/  @!P2 BRA `(.L_x_106) ;  /* 0x0000005c0014a947 */ /* 0x006fea0003800000 */
.L_x_216:
        /* <DEDUP_REMOVED lines=8> */
[----:B------:R-:W-:Y:S01]  /*5300*/  @!UP1 UIADD3 UR32, UPT, UPT, UR7, 0x1300, URZ ;  /* 0x0000130007209890 */ /* 0x000fe2000fffe0ff */
[----:B------:R-:W-:Y:S01]  /*5310*/  UMOV UR35, UR43 ;  /* 0x0000002b00237c82 */ /* 0x000fe20008000000 */
[----:B------:R-:W-:Y:S03]  /*5320*/  @!UP1 UIADD3 UR10, UPT, UPT, UR42, 0xa0, URZ ;  /* 0x000000a02a0a9890 */ /* 0x000fe6000fffe0ff */
[----:B------:R-:W-:Y:S01]  /*5330*/  IMAD.U32 R8, RZ, RZ, UR9 ;  /* 0x00000009ff087e24 */ /* 0x000fe2000f8e00ff */
[----:B------:R-:W-:Y:S01]  /*5340*/  UMOV UR9, UR33 ;  /* 0x0000002100097c82 */ /* 0x000fe20008000000 */
[----:B------:R-:W-:Y:S01]  /*5350*/  IMAD.U32 R9, RZ, RZ, UR8 ;  /* 0x00000008ff097e24 */ /* 0x000fe2000f8e00ff */
[----:B------:R-:W-:Y:S02]  /*5360*/  @!UP1 UIADD3 UR8, UPT, UPT, UR7, 0x1b00, URZ ;  /* 0x00001b0007089890 */ /* 0x000fe4000fffe0ff */
[----:B------:R-:W-:Y:S01]  /*5370*/  @!P4 R2UR UR18, R8 ;  /* 0x000000000812c2ca */ /* 0x000fe200000e0000 */
[----:B------:R-:W-:Y:S01]  /*5380*/  VOTEU.ALL UP1, P4 ;  /* 0x0000000000ff7886 */ /* 0x000fe20002020000 */
[----:B------:R-:W-:Y:S01]  /*5390*/  @!P4 R2UR UR19, R9 ;  /* 0x000000000913c2ca */ /* 0x000fe200000e0000 */
[----:B------:R-:W-:Y:S01]  /*53a0*/  UMOV UR11, UR43 ;  /* 0x0000002b000b7c82 */ /* 0x000fe20008000000 */
[----:B------:R-:W-:Y:S01]  /*53b0*/  UMOV UR12, UR36 ;  /* 0x00000024000c7c82 */ /* 0x000fe20008000000 */
[----:B------:R-:W-:Y:S01]  /*53c0*/  UPRMT UR14, UR37, 0x654, UR33 ;  /* 0x00000654250e7896 */ /* 0x000fe20008000021 */
[----:B------:R-:W-:Y:S05]  /*53d0*/  @!P4 IADD3 R8, P0, PT, R30, 0x580, RZ ;  /* 0x000005801e08c810 */ /* 0x000fea0007f1e0ff */
[----:B------:R-:W-:Y:S04]  /*53e0*/  @!P4 IMAD.X R2, RZ, RZ, R31, P0 ;  /* 0x000000ffff02c224 */ /* 0x000fe800000e061f */
[----:B------:R1:W-:Y:S01]  /*53f0*/  @!UP2 UTMALDG.3D [UR32], [UR18], desc[UR16] ;  /* 0x000010201200a5b4 */ /* 0x0003e20008011000 */
[----:B------:R1:W-:Y:S01]  /*5400*/  @!UP1 UTMALDG.3D [UR8], [UR18], desc[UR16] ;  /* 0x00001008120095b4 */ /* 0x0003e20008011000 */
[----:B------:R1:W-:Y:S01]  /*5410*/  @!P4 SYNCS.ARRIVE.TRANS64.RED.A0TR RZ, [UR7+0x108], R0 ;  /* 0x00010800ffffc9a7 */ /* 0x0003e20008300407 */
[----:B------:R-:W-:Y:S01]  /*5420*/  SYNCS.ARRIVE.TRANS64.RED.A1T0 RZ, [UR14], RZ ;  /* 0x000000ffffff79a7 */ /* 0x000fe2000810040e */
[----:B------:R-:W2:Y:S02]  /*5430*/  SYNCS.PHASECHK.TRANS64.TRYWAIT P2, [UR7+0x130], R14 ;  /* 0x0001300eff0075a7 */ /* 0x000ea40008041107 */
[----:B-12---:R-:W-:Y:S05]  /*5440*/  @!P2 BRA `(.L_x_107) ;  /* 0x0000005800b8a947 */ /* 0x006fea0003800000 */
.L_x_218:
[----:B------:R-:W2:Y:S01]  /*5450*/  LDC.64 R12, c[0x0][0xb18] ;  /* 0x0002c600ff0c7b82 */ /* 0x000ea20000000a00 */
[----:B------:R-:W-:Y:S01]  /*5460*/  @!P4 R2UR UR8, R2 ;  /* 0x000000000208c2ca */ /* 0x000fe200000e0000 */
[----:B------:R-:W-:Y:S01]  /*5470*/  VOTEU.ALL UP1, P4 ;  /* 0x0000000000ff7886 */ /* 0x000fe20002020000 */
[----:B------:R-:W-:Y:S01]  /*5480*/  @!P4 R2UR UR9, R8 ;  /* 0x000000000809c2ca */ /* 0x000fe200000e0000 */
[----:B------:R-:W-:Y:S01]  /*5490*/  VOTEU.ALL UP2, P4 ;  /* 0x0000000000ff7886 */ /* 0x000fe20002040000 */
[----:B------:R-:W-:Y:S03]  /*54a0*/  UMOV UR16, 0x0 ;  /* 0x0000000000107882 */ /* 0x000fe60000000000 */
[----:B------:R-:W4:Y:S01]  /*54b0*/  @!P1 LDC R2, c[0x0][0xb0c] ;  /* 0x0002c300ff029b82 */ /* 0x000f220000000800 */
[----:B------:R-:W-:Y:S01]  /*54c0*/  @!UP1 UIADD3 UR26, UPT, UPT, UR42, 0x40, URZ ;  /* 0x000000402a1a9890 */ /* 0x000fe2000fffe0ff */
[----:B-1----:R-:W-:Y:S01]  /*54d0*/  @!P4 IMAD.MOV.U32 R0, RZ, RZ, 0x1000 ;  /* 0x00001000ff00c424 */ /* 0x002fe200078e00ff */
[----:B------:R-:W-:Y:S01]  /*54e0*/  @!UP1 UIADD3 UR24, UPT, UPT, UR7, 0x2300, URZ ;  /* 0x0000230007189890 */ /* 0x000fe2000fffe0ff */
[----:B------:R-:W-:Y:S01]  /*54f0*/  @P3 SHF.R.U32.HI R26, RZ, 0x10, R21 ;  /* 0x00000010ff1a3819 */ /* 0x000fe20000011615 */
[----:B------:R-:W-:Y:S01]  /*5500*/  UMOV UR17, 0x10000000 ;  /* 0x1000000000117882 */ /* 0x000fe20000000000 */
[----:B------:R-:W-:Y:S01]  /*5510*/  UMOV UR27, UR43 ;  /* 0x0000002b001b7c82 */ /* 0x000fe20008000000 */
[----:B------:R-:W-:Y:S01]  /*5520*/  UMOV UR28, UR36 ;  /* 0x00000024001c7c82 */ /* 0x000fe20008000000 */
[----:B------:R-:W-:Y:S01]  /*5530*/  IMAD.U32 R9, RZ, RZ, UR8 ;  /* 0x00000008ff097e24 */ /* 0x000fe2000f8e00ff */
[----:B------:R-:W-:Y:S01]  /*5540*/  @!UP1 UIADD3 UR10, UPT, UPT, UR42, 0xc0, URZ ;  /* 0x000000c02a0a9890 */ /* 0x000fe2000fffe0ff */
[----:B------:R-:W-:Y:S01]  /*5550*/  IMAD.U32 R8, RZ, RZ, UR9 ;  /* 0x00000009ff087e24 */ /* 0x000fe2000f8e00ff */
[----:B------:R-:W-:Y:S01]  /*5560*/  @!UP1 UIADD3 UR8, UPT, UPT, UR7, 0x2b00, URZ ;  /* 0x00002b0007089890 */ /* 0x000fe2000fffe0ff */
[----:B------:R-:W-:Y:S01]  /*5570*/  VIADD R28, R28, 0x1 ;  /* 0x000000011c1c7836 */ /* 0x000fe20000000000 */
[----:B------:R-:W-:Y:S01]  /*5580*/  @!P4 R2UR UR19, R9 ;  /* 0x000000000913c2ca */ /* 0x000fe200000e0000 */
[----:B------:R-:W-:Y:S01]  /*5590*/  VOTEU.ALL UP1, P4 ;  /* 0x0000000000ff7886 */ /* 0x000fe20002020000 */
[----:B------:R-:W-:Y:S01]  /*55a0*/  @!P4 R2UR UR18, R8 ;  /* 0x000000000812c2ca */ /* 0x000fe200000e0000 */
[----:B------:R-:W-:Y:S01]  /*55b0*/  UMOV UR9, UR25 ;  /* 0x0000001900097c82 */ /* 0x000fe20008000000 */
[----:B------:R-:W1:Y:S01]  /*55c0*/  LDC.64 R8, c[0x0][0xb10] ;  /* 0x0002c400ff087b82 */ /* 0x000e620000000a00 */
[----:B------:R-:W-:Y:S01]  /*55d0*/  UMOV UR11, UR43 ;  /* 0x0000002b000b7c82 */ /* 0x000fe20008000000 */
[----:B------:R-:W-:Y:S01]  /*55e0*/  UMOV UR12, UR36 ;  /* 0x00000024000c7c82 */ /* 0x000fe20008000000 */
[----:B------:R-:W-:Y:S08]  /*55f0*/  UPRMT UR14, UR37, 0x654, UR25 ;  /* 0x00000654250e7896 */ /* 0x000ff00008000019 */
[----:B------:R1:W-:Y:S01]  /*5600*/  @!UP2 UTMALDG.3D [UR24], [UR18], desc[UR16] ;  /* 0x000010181200a5b4 */ /* 0x0003e20008011000 */
[----:B------:R1:W-:Y:S01]  /*5610*/  @!UP1 UTMALDG.3D [UR8], [UR18], desc[UR16] ;  /* 0x00001008120095b4 */ /* 0x0003e20008011000 */
[----:B------:R5:W-:Y:S01]  /*5620*/  @!P4 SYNCS.ARRIVE.TRANS64.RED.A0TR RZ, [UR7+0x110], R0 ;  /* 0x00011000ffffc9a7 */ /* 0x000be20008300407 */
[C---:B-1----:R-:W-:Y:S01]  /*5630*/  @!P1 IMAD.HI.U32 R8, R11.reuse, R8, RZ ;  /* 0x000000080b089227 */ /* 0x042fe200078e00ff */
[----:B--2---:R-:W-:Y:S02]  /*5640*/  @!P1 ISETP.NE.AND P0, PT, R12, 0x1, PT ;  /* 0x000000010c00980c */ /* 0x004fe40003f05270 */
[----:B----4-:R-:W-:Y:S01]  /*5650*/  @!P1 ISETP.NE.AND P2, PT, R2, 0x1, PT ;  /* 0x000000010200980c */ /* 0x010fe20003f45270 */
[C---:B------:R-:W-:Y:S01]  /*5660*/  @!P1 IMAD.HI.U32 R13, R10.reuse, R13, RZ ;  /* 0x0000000d0a0d9227 */ /* 0x040fe200078e00ff */
[----:B------:R-:W-:Y:S04]  /*5670*/  @!P1 SHF.R.U32.HI R8, RZ, R9, R8 ;  /* 0x00000009ff089219 */ /* 0x000fe80000011608 */
[----:B------:R-:W-:Y:S01]  /*5680*/  @!P1 SEL R8, R11, R8, !P2 ;  /* 0x000000080b089207 */ /* 0x000fe20005000000 */
[----:B------:R-:W-:Y:S01]  /*5690*/  SYNCS.ARRIVE.TRANS64.RED.A1T0 RZ, [UR14], RZ ;  /* 0x000000ffffff79a7 */ /* 0x000fe2000810040e */
[----:B------:R-:W1:Y:S01]  /*56a0*/  SYNCS.PHASECHK.TRANS64.TRYWAIT P5, [UR7+0x138], R14 ;  /* 0x0001380eff0075a7 */ /* 0x000e6200080a1107 */
[----:B-----5:R-:W2:Y:S02]  /*56b0*/  @!P1 LDC R0, c[0x0][0xb20] ;  /* 0x0002c800ff009b82 */ /* 0x020ea40000000800 */
[----:B--2---:R-:W-:Y:S04]  /*56c0*/  @!P1 SHF.R.U32.HI R0, RZ, R0, R13 ;  /* 0x00000000ff009219 */ /* 0x004fe8000001160d */
[----:B------:R-:W-:Y:S05]  /*56d0*/  @!P1 SEL R9, R10, R0, !P0 ;  /* 0x000000000a099207 */ /* 0x000fea0004000000 */
[----:B------:R-:W-:Y:S02]  /*56e0*/  @!P1 IMAD.IADD R0, R9, 0x1, -R8 ;  /* 0x0000000109009824 */ /* 0x000fe400078e0a08 */
[----:B------:R-:W-:Y:S02]  /*56f0*/  @!P1 IMAD.IADD R8, R8, 0x1, -R9 ;  /* 0x0000000108089824 */ /* 0x000fe400078e0a09 */
[----:B------:R-:W-:Y:S02]  /*5700*/  @!P1 IMAD R11, R0, R2, R11 ;  /* 0x00000002000b9224 */ /* 0x000fe400078e020b */
[----:B------:R-:W-:Y:S01]  /*5710*/  @!P1 IMAD R10, R8, R12, R10 ;  /* 0x0000000c080a9224 */ /* 0x000fe200078e020a */
[----:B-1----:R-:W-:Y:S06]  /*5720*/  @!P5 BRA `(.L_x_108) ;  /* 0x000000580018d947 */ /* 0x002fec0003800000 */
.L_x_220:
[----:B------:R-:W-:Y:S01]  /*5730*/  @!P4 IADD3 R2, P0, PT, R30, 0x580, RZ ;  /* 0x000005801e02c810 */ /* 0x000fe20007f1e0ff */
[----:B------:R-:W-:Y:S01]  /*5740*/  VOTEU.ALL UP1, P4 ;  /* 0x0000000000ff7886 */ /* 0x000fe20002020000 */
[----:B------:R-:W-:Y:S01]  /*5750*/  VOTEU.ALL UP2, P4 ;  /* 0x0000000000ff7886 */ /* 0x000fe20002040000 */
[----:B------:R-:W-:Y:S01]  /*5760*/  UMOV UR14, 0x0 ;  /* 0x00000000000e7882 */ /* 0x000fe20000000000 */
[----:B------:R-:W-:Y:S01]  /*5770*/  @!P4 R2UR UR9, R2 ;  /* 0x000000000209c2ca */ /* 0x000fe200000e0000 */
[----:B-1----:R-:W-:Y:S01]  /*5780*/  @!P4 IMAD.X R0, RZ, RZ, R31, P0 ;  /* 0x000000ffff00c224 */ /* 0x002fe200000e061f */
[----:B------:R-:W-:Y:S01]  /*5790*/  @!UP1 UIADD3 UR17, UPT, UPT, UR7, 0x118, URZ ;  /* 0x0000011807119890 */ /* 0x000fe2000fffe0ff */
[----:B------:R-:W-:Y:S01]  /*57a0*/  ISETP.NE.AND P0, PT, R28, 0x2, PT ;  /* 0x000000021c00780c */ /* 0x000fe20003f05270 */
[----:B------:R-:W-:Y:S01]  /*57b0*/  @!UP1 UIADD3 UR18, UPT, UPT, UR42, 0x60, URZ ;  /* 0x000000602a129890 */ /* 0x000fe2000fffe0ff */
[----:B------:R-:W-:Y:S01]  /*57c0*/  LOP3.LUT R29, R29, 0x1, RZ, 0x3c, !PT ;  /* 0x000000011d1d7812 */ /* 0x000fe200078e3cff */
[----:B------:R-:W-:Y:S01]  /*57d0*/  @!UP1 UIADD3 UR16, UPT, UPT, UR7, 0x3300, URZ ;  /* 0x0000330007109890 */ /* 0x000fe2000fffe0ff */
[----:B------:R-:W-:Y:S01]  /*57e0*/  @!P4 R2UR UR8, R0 ;  /* 0x000000000008c2ca */ /* 0x000fe200000e0000 */
[----:B------:R-:W-:Y:S01]  /*57f0*/  UMOV UR15, 0x10000000 ;  /* 0x10000000000f7882 */ /* 0x000fe20000000000 */
[----:B------:R-:W-:Y:S01]  /*5800*/  UMOV UR19, UR43 ;  /* 0x0000002b00137c82 */ /* 0x000fe20008000000 */
[----:B------:R-:W-:Y:S01]  /*5810*/  UMOV UR20, UR36 ;  /* 0x0000002400147c82 */ /* 0x000fe20008000000 */
[----:B------:R-:W-:Y:S01]  /*5820*/  @!UP1 UIADD3 UR10, UPT, UPT, UR42, 0xe0, URZ ;  /* 0x000000e02a0a9890 */ /* 0x000fe2000fffe0ff */
[----:B------:R-:W-:Y:S01]  /*5830*/  SEL R0, RZ, 0x1, P0 ;  /* 0x00000001ff007807 */ /* 0x000fe20000000000 */
[----:B------:R-:W-:Y:S01]  /*5840*/  IMAD.U32 R8, RZ, RZ, UR9 ;  /* 0x00000009ff087e24 */ /* 0x000fe2000f8e00ff */
[----:B------:R-:W-:Y:S01]  /*5850*/  UMOV UR11, UR43 ;  /* 0x0000002b000b7c82 */ /* 0x000fe20008000000 */
[----:B------:R-:W-:Y:S01]  /*5860*/  UMOV UR12, UR36 ;  /* 0x00000024000c7c82 */ /* 0x000fe20008000000 */
[----:B------:R-:W-:Y:S01]  /*5870*/  UMOV UR9, UR17 ;  /* 0x0000001100097c82 */ /* 0x000fe20008000000 */
[----:B------:R-:W-:Y:S01]  /*5880*/  @P3 R2UR UR36, R26 ;  /* 0x000000001a2432ca */ /* 0x000fe200000e0000 */
[----:B------:R-:W-:Y:S01]  /*5890*/  IMAD.IADD R15, R10, 0x1, R98 ;  /* 0x000000010a0f7824 */ /* 0x000fe200078e0262 */
[----:B------:R-:W-:Y:S01]  /*58a0*/  @!P4 R2UR UR22, R8 ;  /* 0x000000000816c2ca */ /* 0x000fe200000e0000 */
[----:B------:R-:W-:Y:S01]  /*58b0*/  IMAD.U32 R9, RZ, RZ, UR8 ;  /* 0x00000008ff097e24 */ /* 0x000fe2000f8e00ff */
[----:B------:R-:W-:Y:S01]  /*58c0*/  @!UP1 UIADD3 UR8, UPT, UPT, UR7, 0x3b00, URZ ;  /* 0x00003b0007089890 */ /* 0x000fe2000fffe0ff */
[----:B------:R-:W-:Y:S01]  /*58d0*/  LOP3.LUT R27, R27, R0, RZ, 0x3c, !PT ;  /* 0x000000001b1b7212 */ /* 0x000fe200078e3cff */
[----:B------:R-:W-:Y:S01]  /*58e0*/  VOTEU.ALL UP1, P4 ;  /* 0x0000000000ff7886 */ /* 0x000fe20002020000 */
[----:B------:R-:W-:Y:S01]  /*58f0*/  IMAD.IADD R14, R11, 0x1, R99 ;  /* 0x000000010b0e7824 */ /* 0x000fe200078e0263 */
[----:B------:R-:W-:Y:S02]  /*5900*/  @!P4 R2UR UR23, R9 ;  /* 0x000000000917c2ca */ /* 0x000fe400000e0000 */
[----:B------:R-:W-:Y:S11]  /*5910*/  SEL R28, R28, RZ, P0 ;  /* 0x000000ff1c1c7207 */ /* 0x000ff60000000000 */
[----:B------:R2:W-:Y:S01]  /*5920*/  @!UP2 UTMALDG.3D [UR16], [UR22], desc[UR14] ;  /* 0x00000e101600a5b4 */ /* 0x0005e20008011000 */
[----:B------:R2:W-:Y:S01]  /*5930*/  @!UP1 UTMALDG.3D [UR8], [UR22], desc[UR14] ;  /* 0x00000e08160095b4 */ /* 0x0005e20008011000 */
[----:B------:R2:W-:Y:S01]  /*5940*/  @!P4 SYNCS.ARRIVE.TRANS64.RED.A0TR RZ, [UR7+0x118], R25 ;  /* 0x00011819ffffc9a7 */ /* 0x0005e20008300407 */
[----:B------:R-:W-:Y:S01]  /*5950*/  UPLOP3.LUT UP1, UPT, UPT, UPT, UPT, 0x80, 0x8 ;  /* 0x000000000008789c */ /* 0x000fe20003f2f070 */
[----:B------:R-:W-:Y:S01]  /*5960*/  SYNCS.ARRIVE.TRANS64.RED.A1T0 RZ, [UR13], RZ ;  /* 0x000000ffffff79a7 */ /* 0x000fe2000810040d */
[----:B------:R-:W-:Y:S09]  /*5970*/  @P3 BRA `(.L_x_109) ;  /* 0xfffffff000343947 */ /* 0x000ff2000383ffff */
[----:B------:R-:W-:-:S04]  /*5980*/  SHF.L.U32 R2, R29, 0x1f, RZ ;  /* 0x0000001f1d027819 */ /* 0x000fc800000006ff */
[----:B------:R-:W1:Y:S02]  /*5990*/  SYNCS.PHASECHK.TRANS64.TRYWAIT P0, [UR7+0x120], R2 ;  /* 0x00012002ff0075a7 */ /* 0x000e640008001107 */
[----:B-1----:R-:W-:Y:S05]  /*59a0*/  @!P0 BRA `(.L_x_110) ;  /* 0x0000005400908947 */ /* 0x002fea0003800000 */
.L_x_222:
[----:B------:R-:W4:Y:S02]  /*59b0*/  SYNCS.PHASECHK.TRANS64.TRYWAIT P0, [UR7+0x128], R2 ;  /* 0x00012802ff0075a7 */ /* 0x000f240008001107 */
[----:B----4-:R-:W-:Y:S05]  /*59c0*/  @!P0 BRA `(.L_x_111) ;  /* 0x0000005400a08947 */ /* 0x010fea0003800000 */
.L_x_224:
[----:B------:R-:W4:Y:S02]  /*59d0*/  SYNCS.PHASECHK.TRANS64.TRYWAIT P0, [UR7+0x130], R2 ;  /* 0x00013002ff0075a7 */ /* 0x000f240008001107 */
[----:B----4-:R-:W-:Y:S05]  /*59e0*/  @!P0 BRA `(.L_x_112) ;  /* 0x0000005400b08947 */ /* 0x010fea0003800000 */
.L_x_226:
[----:B-1----:R-:W-:-:S07]  /*59f0*/  MOV R0, UR7 ;  /* 0x0000000700007c02 */ /* 0x002fce0008000f00 */
.L_x_113:
[----:B-1----:R-:W-:-:S04]  /*5a00*/  SHF.L.U32 R2, R29, 0x1f, RZ ;  /* 0x0000001f1d027819 */ /* 0x002fc800000006ff */
[----:B------:R1:W4:Y:S03]  /*5a10*/  SYNCS.PHASECHK.TRANS64.TRYWAIT P0, [R0+URZ+0x138], R2 ;  /* 0x00013802000075a7 */ /* 0x00032600080011ff */
[----:B----4-:R-:W-:Y:S05]  /*5a20*/  @!P0 NANOSLEEP.SYNCS 0x989680 ;  /* 0x009896800000895d */ /* 0x010fea0003900000 */
[----:B------:R-:W4:Y:S02]  /*5a30*/  @!P0 SYNCS.PHASECHK.TRANS64 P0, [R0+URZ+0x138], R2 ;  /* 0x00013802000085a7 */ /* 0x000f2400080010ff */
[----:B--2-4-:R-:W-:Y:S05]  /*5a40*/  @P0 EXIT ;  /* 0x000000000000094d */ /* 0x014fea0003800000 */
[----:B------:R-:W-:Y:S05]  /*5a50*/  BRA `(.L_x_113) ;  /* 0xfffffffc00e87947 */ /* 0x000fea000383ffff */
.L_x_98:
[----:B------:R-:W-:-:S06]  /*5a60*/  UISETP.GE.AND UP1, UPT, UR10, 0x4, UPT ;  /* 0x000000040a00788c */ /* 0x000fcc000bf26270 */
[----:B------:R-:W-:-:S13]  /*5a70*/  PLOP3.LUT P0, PT, PT, PT, UP1, 0x80, 0x8 ;  /* 0x000000000008781c */ /* 0x000fda0003f0f018 */
[----:B------:R-:W-:Y:S05]  /*5a80*/  @!P0 EXIT ;  /* 0x000000000000894d */ /* 0x000fea0003800000 */
[----:B------:R-:W-:Y:S01]  /*5a90*/  BAR.SYNC.DEFER_BLOCKING 0x6, 0xa0 ;  /* 0x0182800000007b1d */ /* 0x000fe20000010000 */
[C---:B------:R-:W-:Y:S01]  /*5aa0*/  IMAD.SHL.U32 R105, R113.reuse, 0x20, RZ ;  /* 0x0000002071697824 */ /* 0x040fe200078e00ff */
[----:B------:R-:W-:Y:S01]  /*5ab0*/  CS2R R110, SRZ ;  /* 0x00000000006e7805 */ /* 0x000fe2000001ff00 */
[C---:B------:R-:W-:Y:S01]  /*5ac0*/  IMAD.SHL.U32 R2, R113.reuse, 0x4, RZ ;  /* 0x0000000471027824 */ /* 0x040fe200078e00ff */
[----:B------:R-:W-:Y:S01]  /*5ad0*/  CS2R R108, SRZ ;  /* 0x00000000006c7805 */ /* 0x000fe2000001ff00 */
[----:B------:R-:W-:Y:S01]  /*5ae0*/  IMAD.U32 R46, R113, 0x10000, RZ ;  /* 0x00010000712e7824 */ /* 0x000fe200078e00ff */
[----:B------:R-:W-:Y:S02]  /*5af0*/  UMOV UR45, 0x400 ;  /* 0x00000400002d7882 */ /* 0x000fe40000000000 */
[----:B------:R-:W1:Y:S01]  /*5b00*/  LDC R103, c[0x0][0x370] ;  /* 0x0000dc00ff677b82 */ /* 0x000e620000000800 */
[----:B------:R-:W-:Y:S01]  /*5b10*/  ULEA UR45, UR37, UR45, 0x18 ;  /* 0x0000002d252d7291 */ /* 0x000fe2000f8ec0ff */
[C---:B------:R-:W-:Y:S01]  /*5b20*/  LOP3.LUT R3, R105.reuse, 0x80, RZ, 0xc0, !PT ;  /* 0x0000008069037812 */ /* 0x040fe200078ec0ff */
[C---:B------:R-:W-:Y:S01]  /*5b30*/  IMAD.SHL.U32 R4, R106.reuse, 0x400, RZ ;  /* 0x000004006a047824 */ /* 0x040fe200078e00ff */
[----:B------:R-:W-:Y:S01]  /*5b40*/  LOP3.LUT R104, R105, 0xb60, RZ, 0xc0, !PT ;  /* 0x00000b6069687812 */ /* 0x000fe200078ec0ff */
[----:B------:R-:W-:Y:S01]  /*5b50*/  UIADD3 UR4, UPT, UPT, UR45, 0x4300, URZ ;  /* 0x000043002d047890 */ /* 0x000fe2000fffe0ff */
[----:B------:R-:W-:Y:S01]  /*5b60*/  LOP3.LUT R2, R3, 0x10, R2, 0xf8, !PT ;  /* 0x0000001003027812 */ /* 0x000fe200078ef802 */
[----:B------:R-:W-:Y:S01]  /*5b70*/  IMAD.SHL.U32 R3, R106, 0x200000, RZ ;  /* 0x002000006a037824 */ /* 0x000fe200078e00ff */
[----:B------:R-:W2:Y:S01]  /*5b80*/  LDC R42, c[0x0][0xb0c] ;  /* 0x0002c300ff2a7b82 */ /* 0x000ea20000000800 */
[----:B------:R-:W-:Y:S01]  /*5b90*/  LOP3.LUT R104, R104, 0x400, R4, 0xf8, !PT ;  /* 0x0000040068687812 */ /* 0x000fe200078ef804 */
[----:B------:R-:W-:Y:S01]  /*5ba0*/  IMAD.MOV.U32 R45, RZ, RZ, RZ ;  /* 0x000000ffff2d7224 */ /* 0x000fe200078e00ff */
[----:B------:R-:W-:Y:S01]  /*5bb0*/  LOP3.LUT P0, RZ, R105, 0x80, RZ, 0xc0, !PT ;  /* 0x0000008069ff7812 */ /* 0x000fe2000780c0ff */
[----:B------:R-:W-:Y:S01]  /*5bc0*/  IMAD.MOV.U32 R116, RZ, RZ, RZ ;  /* 0x000000ffff747224 */ /* 0x000fe200078e00ff */
[----:B------:R-:W-:Y:S01]  /*5bd0*/  LOP3.LUT R3, R3, 0x200000, RZ, 0xc0, !PT ;  /* 0x0020000003037812 */ /* 0x000fe200078ec0ff */
[----:B------:R-:W-:Y:S01]  /*5be0*/  IMAD.U32 R112, RZ, RZ, UR4 ;  /* 0x00000004ff707e24 */ /* 0x000fe2000f8e00ff */
[----:B------:R-:W-:Y:S01]  /*5bf0*/  LOP3.LUT R104, R104, R2, RZ, 0xfc, !PT ;  /* 0x0000000268687212 */ /* 0x000fe200078efcff */
[----:B------:R-:W3:Y:S01]  /*5c00*/  LDC R101, c[0x0][0xb20] ;  /* 0x0002c800ff657b82 */ /* 0x000ee20000000800 */
[----:B------:R-:W4:Y:S01]  /*5c10*/  LDS R0, [UR45+0x200] ;  /* 0x0002002dff007984 */ /* 0x000f220008000800 */
[----:B------:R-:W-:Y:S01]  /*5c20*/  LOP3.LUT R46, R3, 0x400000, R46, 0xf8, !PT ;  /* 0x00400000032e7812 */ /* 0x000fe200078ef82e */
[----:B------:R-:W1:Y:S01]  /*5c30*/  LDCU.64 UR50, c[0x0][0x348] ;  /* 0x00006900ff3277ac */ /* 0x000e620008000a00 */
[----:B------:R-:W-:-:S02]  /*5c40*/  P2R R2, PR, RZ, 0x1 ;  /* 0x00000001ff027803 */ /* 0x000fc40000000000 */
[----:B------:R-:W-:Y:S01]  /*5c50*/  LOP3.LUT R113, R113, 0x60, RZ, 0xc0, !PT ;  /* 0x0000006071717812 */ /* 0x000fe200078ec0ff */
[----:B------:R-:W1:Y:S01]  /*5c60*/  LDCU.64 UR38, c[0x0][0x888] ;  /* 0x00011100ff2677ac */ /* 0x000e620008000a00 */
[----:B------:R-:W1:Y:S01]  /*5c70*/  LDC R41, c[0x0][0xb30] ;  /* 0x0002cc00ff297b82 */ /* 0x000e620000000800 */
[----:B------:R-:W-:-:S07]  /*5c80*/  UIADD3 UR44, UPT, UPT, UR45, 0x300, URZ ;  /* 0x000003002d2c7890 */ /* 0x000fce000fffe0ff */
[----:B------:R-:W1:Y:S08]  /*5c90*/  LDC.64 R96, c[0x0][0xb10] ;  /* 0x0002c400ff607b82 */ /* 0x000e700000000a00 */
[----:B------:R-:W1:Y:S08]  /*5ca0*/  LDC.64 R38, c[0x0][0xb18] ;  /* 0x0002c600ff267b82 */ /* 0x000e700000000a00 */
[----:B------:R-:W1:Y:S08]  /*5cb0*/  LDC.64 R92, c[0x0][0x888] ;  /* 0x00022200ff5c7b82 */ /* 0x000e700000000a00 */
[----:B------:R-:W1:Y:S01]  /*5cc0*/  LDC.64 R36, c[0x0][0xb28] ;  /* 0x0002ca00ff247b82 */ /* 0x000e620000000a00 */
[----:B----4-:R-:W-:-:S07]  /*5cd0*/  IMAD.IADD R46, R0, 0x1, R46 ;  /* 0x00000001002e7824 */ /* 0x010fce00078e022e */
[----:B------:R-:W4:Y:S08]  /*5ce0*/  LDC.64 R94, c[0x0][0x890] ;  /* 0x00022400ff5e7b82 */ /* 0x000f300000000a00 */
[----:B------:R-:W1:Y:S08]  /*5cf0*/  LDC.64 R90, c[0x0][0x8b0] ;  /* 0x00022c00ff5a7b82 */ /* 0x000e700000000a00 */
[----:B------:R-:W1:Y:S08]  /*5d00*/  LDC.64 R88, c[0x0][0x8a8] ;  /* 0x00022a00ff587b82 */ /* 0x000e700000000a00 */
[----:B--23--:R-:W1:Y:S02]  /*5d10*/  LDC R102, c[0x0][0x374] ;  /* 0x0000dd00ff667b82 */ /* 0x00ce640000000800 */
.L_x_156:
[----:B------:R-:W-:Y:S02]  /*5d20*/  LEA R0, R116, UR45, 0x3 ;  /* 0x0000002d74007c11 */ /* 0x000fe4000f8e18ff */
[----:B------:R-:W-:Y:S02]  /*5d30*/  SHF.L.U32 R2, R110, 0x1f, RZ ;  /* 0x0000001f6e027819 */ /* 0x000fe400000006ff */
[----:B------:R-:W-:Y:S02]  /*5d40*/  LEA R16, R116, UR45, 0x4 ;  /* 0x0000002d74107c11 */ /* 0x000fe4000f8e20ff */
[----:B------:R-:W2:Y:S02]  /*5d50*/  SYNCS.PHASECHK.TRANS64.TRYWAIT P0, [R0+URZ+0x150], R2 ;  /* 0x00015002000075a7 */ /* 0x000ea400080011ff */
[----:B-12---:R-:W-:Y:S05]  /*5d60*/  @!P0 BRA `(.L_x_114) ;  /* 0x0000005000e88947 */ /* 0x006fea0003800000 */
.L_x_227:
[----:B------:R-:W3:Y:S01]  /*5d70*/  LDC.64 R10, c[0x0][0xb10] ;  /* 0x0002c400ff0a7b82 */ /* 0x000ee20000000a00 */
[----:B------:R-:W4:Y:S01]  /*5d80*/  LDS.128 R16, [R16+0x1e0] ;  /* 0x0001e00010107984 */ /* 0x000f220000000c00 */
[----:B-1----:R-:W-:Y:S01]  /*5d90*/  ISETP.NE.AND P1, PT, R41, 0x1, PT ;  /* 0x000000012900780c */ /* 0x002fe20003f25270 */
[----:B--2---:R-:W-:Y:S01]  /*5da0*/  VIADD R0, R0, 0x160 ;  /* 0x0000016000007836 */ /* 0x004fe20000000000 */
[----:B------:R-:W-:Y:S04]  /*5db0*/  ISETP.GE.AND P0, PT, R40, 0x1, PT ;  /* 0x000000012800780c */ /* 0x000fe80003f06270 */
[----:B------:R-:W1:Y:S01]  /*5dc0*/  LDC.64 R8, c[0x0][0xb18] ;  /* 0x0002c600ff087b82 */ /* 0x000e620000000a00 */
[----:B------:R-:W-:Y:S01]  /*5dd0*/  PRMT R0, RZ, 0x654, R0 ;  /* 0x00000654ff007816 */ /* 0x000fe20000000000 */
[----:B------:R-:W-:Y:S01]  /*5de0*/  @!PT LDS RZ, [RZ] ;  /* 0x00000000fffff984 */ /* 0x000fe20000000800 */
[----:B------:R-:W-:Y:S01]  /*5df0*/  @!PT LDS RZ, [RZ] ;  /* 0x00000000fffff984 */ /* 0x000fe20000000800 */
[----:B------:R-:W-:Y:S01]  /*5e00*/  @!PT LDS RZ, [RZ] ;  /* 0x00000000fffff984 */ /* 0x000fe20000000800 */
[----:B------:R-:W-:Y:S01]  /*5e10*/  @!PT LDS RZ, [RZ] ;  /* 0x00000000fffff984 */ /* 0x000fe20000000800 */
[----:B------:R2:W-:Y:S06]  /*5e20*/  MEMBAR.ALL.CTA ;  /* 0x0000000000007992 */ /* 0x0005ec0000008000 */
[----:B--2---:R-:W2:Y:S01]  /*5e30*/  FENCE.VIEW.ASYNC.S ;  /* 0x00000000000073c6 */ /* 0x004ea20000000000 */
[----:B------:R-:W1:Y:S08]  /*5e40*/  @!P1 LDC R12, c[0x0][0xb20] ;  /* 0x0002c800ff0c9b82 */ /* 0x000e700000000800 */
[----:B------:R-:W1:Y:S01]  /*5e50*/  @!P1 LDC R7, c[0x0][0xb0c] ;  /* 0x0002c300ff079b82 */ /* 0x000e620000000800 */
[----:B--2---:R2:W-:Y:S01]  /*5e60*/  SYNCS.ARRIVE.TRANS64.RED.A1T0 RZ, [R0+URZ], RZ ;  /* 0x000000ff00ff79a7 */ /* 0x0045e200081004ff */
[----:B----4-:R-:W-:Y:S04]  /*5e70*/  LOP3.LUT P4, RZ, R18, 0x1, RZ, 0xc0, !PT ;  /* 0x0000000112ff7812 */ /* 0x010fe8000788c0ff */
[----:B------:R-:W-:Y:S09]  /*5e80*/  P2R R114, PR, RZ, 0x10 ;  /* 0x00000010ff727803 */ /* 0x000ff20000000000 */
[----:B------:R-:W-:Y:S02]  /*5e90*/  @P4 MOV R44, R16 ;  /* 0x00000010002c4202 */ /* 0x000fe40000000f00 */
[----:B------:R-:W-:Y:S01]  /*5ea0*/  @P4 LOP3.LUT R43, R17, 0xffff, RZ, 0xc0, !PT ;  /* 0x0000ffff112b4812 */ /* 0x000fe200078ec0ff */
[----:B--23--:R-:W-:Y:S06]  /*5eb0*/  @!P0 BRA `(.L_x_115) ;  /* 0x0000000000a48947 */ /* 0x00cfec0003800000 */
[----:B------:R-:W-:Y:S01]  /*5ec0*/  IMAD.HI.U32 R0, R102, R39, RZ ;  /* 0x0000002766007227 */ /* 0x000fe200078e00ff */
[----:B------:R-:W-:Y:S02]  /*5ed0*/  ISETP.NE.AND P0, PT, R38, 0x1, PT ;  /* 0x000000012600780c */ /* 0x000fe40003f05270 */
[----:B------:R-:W-:Y:S01]  /*5ee0*/  ISETP.NE.AND P2, PT, R40, 0x1, PT ;  /* 0x000000012800780c */ /* 0x000fe20003f45270 */
[----:B------:R-:W-:Y:S01]  /*5ef0*/  IMAD.HI.U32 R4, R103, R96, RZ ;  /* 0x0000006067047227 */ /* 0x000fe200078e00ff */
[----:B------:R-:W-:Y:S02]  /*5f00*/  SHF.R.U32.HI R0, RZ, R101, R0 ;  /* 0x00000065ff007219 */ /* 0x000fe40000011600 */
[----:B------:R-:W-:Y:S01]  /*5f10*/  ISETP.NE.AND P3, PT, R42, 0x1, PT ;  /* 0x000000012a00780c */ /* 0x000fe20003f65270 */
[----:B------:R-:W-:Y:S01]  /*5f20*/  IMAD.HI.U32 R6, R43, R39, RZ ;  /* 0x000000272b067227 */ /* 0x000fe200078e00ff */
[-C--:B------:R-:W-:Y:S02]  /*5f30*/  SHF.R.U32.HI R4, RZ, R97.reuse, R4 ;  /* 0x00000061ff047219 */ /* 0x080fe40000011604 */
[----:B------:R-:W-:Y:S01]  /*5f40*/  SEL R0, R102, R0, !P0 ;  /* 0x0000000066007207 */ /* 0x000fe20004000000 */
[----:B------:R-:W-:Y:S01]  /*5f50*/  IMAD.HI.U32 R5, R44, R96, RZ ;  /* 0x000000602c057227 */ /* 0x000fe200078e00ff */
[----:B------:R-:W-:Y:S03]  /*5f60*/  SEL R4, R103, R4, !P3 ;  /* 0x0000000467047207 */ /* 0x000fe60005800000 */
[-C--:B------:R-:W-:Y:S01]  /*5f70*/  IMAD.HI.U32 R3, R0, R36.reuse, RZ ;  /* 0x0000002400037227 */ /* 0x080fe200078e00ff */
[----:B------:R-:W-:Y:S03]  /*5f80*/  SHF.R.U32.HI R5, RZ, R97, R5 ;  /* 0x00000061ff057219 */ /* 0x000fe60000011605 */
[----:B------:R-:W-:Y:S01]  /*5f90*/  IMAD.HI.U32 R2, R4, R36, RZ ;  /* 0x0000002404027227 */ /* 0x000fe200078e00ff */
[----:B------:R-:W-:Y:S02]  /*5fa0*/  @P2 SHF.R.U32.HI R0, RZ, R37, R3 ;  /* 0x00000025ff002219 */ /* 0x000fe40000011603 */
[----:B------:R-:W-:Y:S02]  /*5fb0*/  SHF.R.U32.HI R3, RZ, R101, R6 ;  /* 0x00000065ff037219 */ /* 0x000fe40000011606 */
[----:B------:R-:W-:Y:S01]  /*5fc0*/  @P2 SHF.R.U32.HI R4, RZ, R37, R2 ;  /* 0x00000025ff042219 */ /* 0x000fe20000011602 */
[----:B------:R-:W-:Y:S01]  /*5fd0*/  IMAD R0, R40, R0, RZ ;  /* 0x0000000028007224 */ /* 0x000fe200078e02ff */
[----:B------:R-:W-:Y:S02]  /*5fe0*/  SEL R3, R43, R3, !P0 ;  /* 0x000000032b037207 */ /* 0x000fe40004000000 */
[----:B------:R-:W-:Y:S01]  /*5ff0*/  SEL R2, R44, R5, !P3 ;  /* 0x000000052c027207 */ /* 0x000fe20005800000 */
[----:B------:R-:W-:Y:S01]  /*6000*/  IMAD R5, R40, R4, RZ ;  /* 0x0000000428057224 */ /* 0x000fe200078e02ff */
[C---:B------:R-:W-:Y:S01]  /*6010*/  ISETP.GE.AND P0, PT, R3.reuse, R0, PT ;  /* 0x000000000300720c */ /* 0x040fe20003f06270 */
[C---:B------:R-:W-:Y:S03]  /*6020*/  IMAD.HI.U32 R0, R3.reuse, R36, RZ ;  /* 0x0000002403007227 */ /* 0x040fe600078e00ff */
[C---:B------:R-:W-:Y:S02]  /*6030*/  ISETP.GE.OR P0, PT, R2.reuse, R5, P0 ;  /* 0x000000050200720c */ /* 0x040fe40000706670 */
[----:B------:R-:W-:Y:S04]  /*6040*/  SHF.R.U32.HI R0, RZ, R37, R0 ;  /* 0x00000025ff007219 */ /* 0x000fe80000011600 */
[C---:B------:R-:W-:Y:S05]  /*6050*/  SEL R6, R3.reuse, R0, !P2 ;  /* 0x0000000003067207 */ /* 0x040fea0005000000 */
        /* <DEDUP_REMOVED lines=14> */
[----:B------:R-:W-:Y:S07]  /*6140*/  IMAD R43, R3, R38, R43 ;  /* 0x00000026032b7224 */ /* 0x000fee00078e022b */
.L_x_115:
[----:B-1----:R-:W-:Y:S01]  /*6150*/  @!P1 ISETP.NE.AND P0, PT, R8, 0x1, PT ;  /* 0x000000010800980c */ /* 0x002fe20003f05270 */
[----:B------:R-:W-:Y:S01]  /*6160*/  @!P1 IMAD.HI.U32 R0, R44, R10, RZ ;  /* 0x0000000a2c009227 */ /* 0x000fe200078e00ff */
[----:B------:R-:W-:Y:S01]  /*6170*/  @!P1 ISETP.NE.AND P2, PT, R7, 0x1, PT ;  /* 0x000000010700980c */ /* 0x000fe20003f45270 */
[----:B------:R-:W-:Y:S01]  /*6180*/  ULOP3.LUT UP0, URZ, UR44, 0x90, URZ, 0xc0, !UPT ;  /* 0x000000902cff7892 */ /* 0x000fe2000f80c0ff */
[----:B------:R-:W-:Y:S01]  /*6190*/  R2UR UR42, R14 ;  /* 0x000000000e2a72ca */ /* 0x000fe200000e0000 */
[----:B------:R-:W-:Y:S01]  /*61a0*/  @!P1 IMAD.HI.U32 R2, R43, R9, RZ ;  /* 0x000000092b029227 */ /* 0x000fe200078e00ff */
[----:B------:R-:W-:Y:S02]  /*61b0*/  @!P1 SHF.R.U32.HI R0, RZ, R11, R0 ;  /* 0x0000000bff009219 */ /* 0x000fe40000011600 */
[----:B------:R-:W-:Y:S01]  /*61c0*/  R2UR UR41, R15 ;  /* 0x000000000f2972ca */ /* 0x000fe200000e0000 */
[----:B------:R-:W-:Y:S01]  /*61d0*/  VIADD R116, R116, 0x1 ;  /* 0x0000000174747836 */ /* 0x000fe20000000000 */
[----:B------:R-:W-:Y:S02]  /*61e0*/  @!P1 SHF.R.U32.HI R2, RZ, R12, R2 ;  /* 0x0000000cff029219 */ /* 0x000fe40000011602 */
[----:B------:R-:W-:Y:S02]  /*61f0*/  @!P1 SEL R3, R44, R0, !P2 ;  /* 0x000000002c039207 */ /* 0x000fe40005000000 */
[----:B------:R-:W-:Y:S02]  /*6200*/  @!P1 SEL R2, R43, R2, !P0 ;  /* 0x000000022b029207 */ /* 0x000fe40004000000 */
[----:B------:R-:W-:Y:S01]  /*6210*/  @P4 SHF.R.U32.HI R107, RZ, 0x10, R17 ;  /* 0x00000010ff6b4819 */ /* 0x000fe20000011611 */
[----:B------:R-:W-:Y:S02]  /*6220*/  USHF.L.U32 UR42, UR42, 0x6, URZ ;  /* 0x000000062a2a7899 */ /* 0x000fe400080006ff */
[----:B------:R-:W-:Y:S02]  /*6230*/  @!P1 IMAD.IADD R0, R2, 0x1, -R3 ;  /* 0x0000000102009824 */ /* 0x000fe400078e0a03 */
[----:B------:R-:W-:Y:S01]  /*6240*/  @!P1 IMAD.IADD R2, R3, 0x1, -R2 ;  /* 0x0000000103029824 */ /* 0x000fe200078e0a02 */
[----:B------:R-:W-:Y:S01]  /*6250*/  USHF.L.U32 UR41, UR41, 0x8, URZ ;  /* 0x0000000829297899 */ /* 0x000fe200080006ff */
[----:B------:R-:W-:Y:S02]  /*6260*/  @!P1 IMAD R44, R0, R7, R44 ;  /* 0x00000007002c9224 */ /* 0x000fe400078e022c */
[----:B------:R-:W-:Y:S01]  /*6270*/  @!P1 IMAD R43, R2, R8, R43 ;  /* 0x00000008022b9224 */ /* 0x000fe200078e022b */
[----:B------:R-:W-:Y:S08]  /*6280*/  BRA.U !UP0, `(.L_x_116) ;  /* 0x0000000108407547 */ /* 0x000ff0000b800000 */
[----:B------:R-:W1:Y:S01]  /*6290*/  LDCU.64 UR8, c[0x4][0x88] ;  /* 0x01001100ff0877ac */ /* 0x000e620008000a00 */
[----:B------:R-:W-:Y:S01]  /*62a0*/  MOV R3, 0x0 ;  /* 0x0000000000037802 */ /* 0x000fe20000000f00 */
[----:B------:R-:W-:Y:S02]  /*62b0*/  HFMA2 R12, -RZ, RZ, 0, 5.9604644775390625e-08 ;  /* 0x00000001ff0c7431 */ /* 0x000fe400000001ff */
[----:B------:R-:W-:Y:S02]  /*62c0*/  IMAD.MOV.U32 R8, RZ, RZ, 0x70 ;  /* 0x00000070ff087424 */ /* 0x000fe400078e00ff */
[----:B------:R-:W-:Y:S01]  /*62d0*/  IMAD.MOV.U32 R13, RZ, RZ, RZ ;  /* 0x000000ffff0d7224 */ /* 0x000fe200078e00ff */
[----:B------:R-:W2:Y:S01]  /*62e0*/  LDCU.64 UR6, c[0x4][0x90] ;  /* 0x01001200ff0677ac */ /* 0x000ea20008000a00 */
[----:B------:R-:W3:Y:S01]  /*62f0*/  LDC.64 R2, c[0x4][R3] ;  /* 0x0100000003027b82 */ /* 0x000ee20000000a00 */
[----:B------:R-:W4:Y:S01]  /*6300*/  LDCU.64 UR4, c[0x4][0x8] ;  /* 0x01000100ff0477ac */ /* 0x000f220008000a00 */
[----:B-1----:R-:W-:Y:S01]  /*6310*/  MOV R5, UR9 ;  /* 0x0000000900057c02 */ /* 0x002fe20008000f00 */
[----:B------:R-:W-:Y:S01]  /*6320*/  IMAD.U32 R4, RZ, RZ, UR8 ;  /* 0x00000008ff047e24 */ /* 0x000fe2000f8e00ff */
[----:B--2---:R-:W-:Y:S01]  /*6330*/  MOV R7, UR7 ;  /* 0x0000000700077c02 */ /* 0x004fe20008000f00 */
[----:B------:R-:W-:Y:S01]  /*6340*/  IMAD.U32 R6, RZ, RZ, UR6 ;  /* 0x00000006ff067e24 */ /* 0x000fe2000f8e00ff */
[----:B----4-:R-:W-:Y:S01]  /*6350*/  MOV R11, UR5 ;  /* 0x00000005000b7c02 */ /* 0x010fe20008000f00 */
[----:B------:R-:W-:Y:S02]  /*6360*/  IMAD.U32 R10, RZ, RZ, UR4 ;  /* 0x00000004ff0a7e24 */ /* 0x000fe4000f8e00ff */
[----:B------:R-:W-:Y:S07]  /*6370*/  LEPC R20, `(.L_x_116) ;  /* 0x000000001014794e */ /* 0x000fee0000000000 */
[----:B---3-5:R-:W-:Y:S05]  /*6380*/  CALL.ABS.NOINC R2 ;  /* 0x0000000002007343 */ /* 0x028fea0003c00000 */
.L_x_116:
[----:B------:R-:W-:Y:S01]  /*6390*/  LOP3.LUT P0, RZ, R112, 0x90, RZ, 0xc0, !PT ;  /* 0x0000009070ff7812 */ /* 0x000fe2000780c0ff */
[----:B------:R-:W-:Y:S11]  /*63a0*/  BSSY.RECONVERGENT B6, `(.L_x_117) ;  /* 0x0000013000067945 */ /* 0x000ff60003800200 */
[----:B------:R-:W-:Y:S01]  /*63b0*/  @!UPT UIADD3 URZ, UPT, UPT, URZ, URZ, URZ ;  /* 0x000000fffffff290 */ /* 0x000fe2000fffe0ff */
[----:B------:R-:W-:Y:S05]  /*63c0*/  @!P0 BRA `(.L_x_118) ;  /* 0x0000000000408947 */ /* 0x000fea0003800000 */
        /* <DEDUP_REMOVED lines=16> */
.L_x_118:
[----:B------:R-:W-:Y:S05]  /*64d0*/  BSYNC.RECONVERGENT B6 ;  /* 0x0000000000067941 */ /* 0x000fea0003800200 */
.L_x_117:
[----:B------:R-:W-:Y:S02]  /*64e0*/  ISETP.NE.U32.AND P3, PT, R94, RZ, PT ;  /* 0x000000ff5e00720c */ /* 0x000fe40003f65070 */
[----:B------:R-:W-:Y:S02]  /*64f0*/  ISETP.NE.U32.AND P1, PT, R90, RZ, PT ;  /* 0x000000ff5a00720c */ /* 0x000fe40003f25070 */
[----:B------:R-:W-:Y:S02]  /*6500*/  ISETP.NE.AND.EX P3, PT, R95, RZ, PT, P3 ;  /* 0x000000ff5f00720c */ /* 0x000fe40003f65330 */
[----:B------:R-:W-:Y:S02]  /*6510*/  PLOP3.LUT P0, PT, PT, PT, PT, 0x8, 0x80 ;  /* 0x000000000080781c */ /* 0x000fe40003f0e170 */
[----:B------:R-:W-:Y:S02]  /*6520*/  ISETP.NE.AND.EX P1, PT, R91, RZ, PT, P1 ;  /* 0x000000ff5b00720c */ /* 0x000fe40003f25310 */
[----:B------:R-:W-:Y:S02]  /*6530*/  P2R R121, PR, RZ, 0x1 ;  /* 0x00000001ff797803 */ /* 0x000fe40000000000 */
[----:B------:R-:W-:Y:S05]  /*6540*/  LEA R0, R109, UR45, 0x3 ;  /* 0x0000002d6d007c11 */ /* 0x000fea000f8e18ff */
[----:B------:R-:W-:Y:S05]  /*6550*/  @!P3 BRA `(.L_x_119) ;  /* 0x00000000002cb947 */ /* 0x000fea0003800000 */
[----:B------:R-:W-:Y:S01]  /*6560*/  ISETP.NE.U32.AND P0, PT, R92, RZ, PT ;  /* 0x000000ff5c00720c */ /* 0x000fe20003f05070 */
[----:B------:R-:W-:Y:S03]  /*6570*/  IMAD.MOV.U32 R100, RZ, RZ, 0x1 ;  /* 0x00000001ff647424 */ /* 0x000fe600078e00ff */
[----:B------:R-:W-:Y:S11]  /*6580*/  ISETP.NE.AND.EX P0, PT, R93, RZ, PT, P0 ;  /* 0x000000ff5d00720c */ /* 0x000ff60003f05300 */
[----:B------:R-:W-:Y:S02]  /*6590*/  @!UPT UIADD3 URZ, UPT, UPT, URZ, URZ, URZ ;  /* 0x000000fffffff290 */ /* 0x000fe4000fffe0ff */
[----:B------:R-:W1:Y:S01]  /*65a0*/  @P0 LDC.64 R4, c[0x0][0x888] ;  /* 0x00022200ff040b82 */ /* 0x000e620000000a00 */
[----:B------:R-:W-:Y:S04]  /*65b0*/  @P0 IMAD R2, R94, UR36, RZ ;  /* 0x000000245e020c24 */ /* 0x000fe8000f8e02ff */
[----:B-1----:R-:W-:Y:S04]  /*65c0*/  @P0 IMAD.WIDE R4, R2, 0x4, R4 ;  /* 0x0000000402040825 */ /* 0x002fe800078e0204 */
[----:B------:R-:W-:Y:S01]  /*65d0*/  HFMA2 R2, -RZ, RZ, 0, 5.9604644775390625e-08 ;  /* 0x00000001ff027431 */ /* 0x000fe200000001ff */
[----:B-----5:R1:W5:Y:S04]  /*65e0*/  @P0 LDG.E R49, desc[UR46][R4.64] ;  /* 0x0000002e04310981 */ /* 0x020368000c1e1900 */
[----:B------:R-:W-:Y:S01]  /*65f0*/  @!P0 PRMT R100, R2, 0x7610, R100 ;  /* 0x0000761002648816 */ /* 0x000fe20000000064 */
[----:B-1----:R-:W2:Y:S06]  /*6600*/  @!P0 LDC R49, c[0x0][0x880] ;  /* 0x00022000ff318b82 */ /* 0x002eac0000000800 */
.L_x_119:
[----:B------:R-:W-:Y:S05]  /*6610*/  @!P1 BRA `(.L_x_120) ;  /* 0x0000000000209947 */ /* 0x000fea0003800000 */
[----:B------:R-:W-:Y:S04]  /*6620*/  ISETP.NE.U32.AND P0, PT, R88, RZ, PT ;  /* 0x000000ff5800720c */ /* 0x000fe80003f05070 */
[----:B------:R-:W-:Y:S11]  /*6630*/  ISETP.NE.AND.EX P0, PT, R89, RZ, PT, P0 ;  /* 0x000000ff5900720c */ /* 0x000ff60003f05300 */
[----:B------:R-:W-:Y:S02]  /*6640*/  @!UPT UIADD3 URZ, UPT, UPT, URZ, URZ, URZ ;  /* 0x000000fffffff290 */ /* 0x000fe4000fffe0ff */
[----:B------:R-:W1:Y:S01]  /*6650*/  @P0 LDC.64 R4, c[0x0][0x8a8] ;  /* 0x00022a00ff040b82 */ /* 0x000e620000000a00 */
[----:B------:R-:W-:Y:S04]  /*6660*/  @P0 IMAD R2, R90, UR36, RZ ;  /* 0x000000245a020c24 */ /* 0x000fe8000f8e02ff */
[----:B-1----:R-:W-:Y:S05]  /*6670*/  @P0 IMAD.WIDE R4, R2, 0x4, R4 ;  /* 0x0000000402040825 */ /* 0x002fea00078e0204 */
[----:B-----5:R1:W5:Y:S02]  /*6680*/  @P0 LDG.E R47, desc[UR46][R4.64] ;  /* 0x0000002e042f0981 */ /* 0x020364000c1e1900 */
[----:B-1----:R-:W3:Y:S02]  /*6690*/  @!P0 LDC R47, c[0x0][0x8a0] ;  /* 0x00022800ff2f8b82 */ /* 0x002ee40000000800 */
.L_x_120:
[----:B------:R-:W-:Y:S01]  /*66a0*/  UISETP.NE.AND UP0, UPT, UR48, URZ, UPT ;  /* 0x000000ff3000728c */ /* 0x000fe2000bf05270 */
[----:B------:R-:W-:Y:S08]  /*66b0*/  ISETP.NE.AND P5, PT, R121, RZ, PT ;  /* 0x000000ff7900720c */ /* 0x000ff00003fa5270 */
[----:B------:R-:W-:Y:S05]  /*66c0*/  BRA.U !UP0, `(.L_x_121) ;  /* 0x0000000108407547 */ /* 0x000fea000b800000 */
[----:B------:R-:W-:Y:S02]  /*66d0*/  ISETP.NE.U32.AND P0, PT, R94, RZ, PT ;  /* 0x000000ff5e00720c */ /* 0x000fe40003f05070 */
[----:B------:R-:W-:Y:S02]  /*66e0*/  PLOP3.LUT P1, PT, PT, PT, PT, 0x80, 0x8 ;  /* 0x000000000008781c */ /* 0x000fe40003f2f070 */
[----:B------:R-:W-:Y:S11]  /*66f0*/  ISETP.NE.AND.EX P0, PT, R95, RZ, PT, P0 ;  /* 0x000000ff5f00720c */ /* 0x000ff60003f05300 */
[----:B------:R-:W-:Y:S02]  /*6700*/  @!UPT UIADD3 URZ, UPT, UPT, URZ, URZ, URZ ;  /* 0x000000fffffff290 */ /* 0x000fe4000fffe0ff */
[----:B------:R-:W-:Y:S01]  /*6710*/  @P0 LOP3.LUT P2, RZ, R100, 0xff, RZ, 0xc0, !PT ;  /* 0x000000ff64ff0812 */ /* 0x000fe2000784c0ff */
[----:B------:R-:W1:Y:S01]  /*6720*/  @P0 LDC.64 R2, c[0x0][0x888] ;  /* 0x00022200ff020b82 */ /* 0x000e620000000a00 */
[C---:B--2--5:R-:W-:Y:S02]  /*6730*/  @!P0 FSETP.EQ.AND P5, PT, R49.reuse, RZ, PT ;  /* 0x000000ff3100820b */ /* 0x064fe40003fa2000 */
[----:B------:R-:W-:Y:S02]  /*6740*/  @P0 PLOP3.LUT P1, PT, P2, PT, PT, 0x80, 0x8 ;  /* 0x000000000008081c */ /* 0x000fe4000172f070 */
[----:B------:R-:W-:Y:S02]  /*6750*/  @P0 FSETP.NEU.AND P2, PT, R49, RZ, PT ;  /* 0x000000ff3100020b */ /* 0x000fe40003f4d000 */
[----:B-1----:R-:W-:Y:S02]  /*6760*/  @P0 ISETP.NE.U32.AND P4, PT, R2, RZ, PT ;  /* 0x000000ff0200020c */ /* 0x002fe40003f85070 */
[----:B------:R-:W-:Y:S02]  /*6770*/  @P0 SEL R2, RZ, 0xffffffff, P2 ;  /* 0xffffffffff020807 */ /* 0x000fe40001000000 */
[----:B------:R-:W-:Y:S05]  /*6780*/  @P0 ISETP.NE.AND.EX P4, PT, R3, RZ, PT, P4 ;  /* 0x000000ff0300020c */ /* 0x000fea0003f85340 */
[----:B------:R-:W-:Y:S04]  /*6790*/  @!P1 SEL R2, RZ, 0xffffffff, P4 ;  /* 0xffffffffff029807 */ /* 0x000fe80002000000 */
[----:B------:R-:W-:Y:S04]  /*67a0*/  @P0 LOP3.LUT R2, R2, 0x1, RZ, 0xc0, !PT ;  /* 0x0000000102020812 */ /* 0x000fe800078ec0ff */
[----:B------:R-:W-:Y:S04]  /*67b0*/  @P0 ISETP.EQ.U32.AND P5, PT, R2, 0x1, PT ;  /* 0x000000010200080c */ /* 0x000fe80003fa2070 */
[----:B------:R-:W-:Y:S09]  /*67c0*/  P2R R121, PR, RZ, 0x20 ;  /* 0x00000020ff797803 */ /* 0x000ff20000000000 */
.L_x_121:
[----:B------:R-:W-:Y:S01]  /*67d0*/  @!P5 SHF.L.U32 R2, R108, 0x1f, RZ ;  /* 0x0000001f6c02d819 */ /* 0x000fe200000006ff */
[----:B------:R-:W-:Y:S01]  /*67e0*/  BSSY B1, `(.L_x_122) ;  /* 0x000003c000017945 */ /* 0x000fe20003800000 */
[----:B------:R-:W-:Y:S01]  /*67f0*/  LEA R115, R45, UR45, 0x3 ;  /* 0x0000002d2d737c11 */ /* 0x000fe2000f8e18ff */
[----:B------:R-:W-:Y:S01]  /*6800*/  IMAD.MOV.U32 R118, RZ, RZ, 0x1 ;  /* 0x00000001ff767424 */ /* 0x000fe200078e00ff */
[----:B------:R1:W4:Y:S01]  /*6810*/  @!P5 SYNCS.PHASECHK.TRANS64.TRYWAIT P1, [R0+URZ+0x100], R2 ;  /* 0x000100020000d5a7 */ /* 0x00032200080211ff */
[----:B------:R-:W-:Y:S01]  /*6820*/  SHF.L.U32 R4, R111, 0x1f, RZ ;  /* 0x0000001f6f047819 */ /* 0x000fe200000006ff */
[----:B------:R-:W-:Y:S01]  /*6830*/  IMAD R48, R45, 0x80, R46 ;  /* 0x000000802d307824 */ /* 0x000fe200078e022e */
[----:B------:R-:W-:Y:S02]  /*6840*/  ISETP.NE.U32.AND P2, PT, RZ, UR38, PT ;  /* 0x00000026ff007c0c */ /* 0x000fe4000bf45070 */
[----:B------:R-:W-:Y:S02]  /*6850*/  CS2R R86, SRZ ;  /* 0x0000000000567805 */ /* 0x000fe4000001ff00 */
[----:B------:R-:W-:Y:S02]  /*6860*/  CS2R R84, SRZ ;  /* 0x0000000000547805 */ /* 0x000fe4000001ff00 */
[----:B------:R-:W-:Y:S02]  /*6870*/  CS2R R82, SRZ ;  /* 0x0000000000527805 */ /* 0x000fe4000001ff00 */
[----:B------:R-:W-:Y:S02]  /*6880*/  ISETP.NE.AND.EX P2, PT, RZ, UR39, PT, P2 ;  /* 0x00000027ff007c0c */ /* 0x000fe4000bf45320 */
[----:B------:R-:W-:Y:S02]  /*6890*/  CS2R R80, SRZ ;  /* 0x0000000000507805 */ /* 0x000fe4000001ff00 */
[----:B------:R-:W-:Y:S02]  /*68a0*/  SEL R3, RZ, 0xffffffff, P2 ;  /* 0xffffffffff037807 */ /* 0x000fe40001000000 */
[----:B--2--5:R-:W-:Y:S01]  /*68b0*/  FSETP.NEU.AND P2, PT, R49, RZ, PT ;  /* 0x000000ff3100720b */ /* 0x024fe20003f4d000 */
[----:B------:R2:W2:Y:S03]  /*68c0*/  SYNCS.PHASECHK.TRANS64.TRYWAIT P0, [R115+URZ+0x170], R4 ;  /* 0x00017004730075a7 */ /* 0x0004a600080011ff */
[----:B-1----:R-:W-:Y:S02]  /*68d0*/  SEL R2, RZ, 0xffffffff, P2 ;  /* 0xffffffffff027807 */ /* 0x002fe40001000000 */
[----:B------:R-:W-:Y:S04]  /*68e0*/  LOP3.LUT P2, RZ, R100, 0xff, RZ, 0xc0, !PT ;  /* 0x000000ff64ff7812 */ /* 0x000fe8000784c0ff */
[----:B------:R-:W-:Y:S04]  /*68f0*/  @P3 SEL R2, R3, R2, !P2 ;  /* 0x0000000203023207 */ /* 0x000fe80005000000 */
[----:B------:R-:W-:Y:S04]  /*6900*/  LOP3.LUT R2, R2, 0x1, RZ, 0xc0, !PT ;  /* 0x0000000102027812 */ /* 0x000fe800078ec0ff */
[----:B------:R-:W-:Y:S04]  /*6910*/  ISETP.NE.U32.AND P4, PT, R2, 0x1, PT ;  /* 0x000000010200780c */ /* 0x000fe80003f85070 */
[----:B------:R-:W-:Y:S02]  /*6920*/  P2R R119, PR, RZ, 0x10 ;  /* 0x00000010ff777803 */ /* 0x000fe40000000000 */
[----:B----4-:R-:W-:Y:S01]  /*6930*/  @!P5 SEL R118, RZ, 0x1, !P1 ;  /* 0x00000001ff76d807 */ /* 0x010fe20004800000 */
[----:B------:R-:W-:Y:S06]  /*6940*/  @P5 BRA `(.L_x_123) ;  /* 0x0000000000945947 */ /* 0x000fec0003800000 */
[----:B------:R-:W-:Y:S01]  /*6950*/  @P4 IMAD R5, R109, 0x1000, R104 ;  /* 0x000010006d054824 */ /* 0x000fe200078e0268 */
[----:B------:R-:W-:Y:S01]  /*6960*/  LOP3.LUT P5, RZ, R105, 0x80, RZ, 0xc0, !PT ;  /* 0x0000008069ff7812 */ /* 0x000fe200078ac0ff */
[----:B------:R-:W-:Y:S01]  /*6970*/  BSSY B0, `(.L_x_124) ;  /* 0x0000010000007945 */ /* 0x000fe20003800000 */
[----:B------:R-:W-:Y:S01]  /*6980*/  ISETP.NE.AND P2, PT, R118, RZ, PT ;  /* 0x000000ff7600720c */ /* 0x000fe20003f45270 */
[----:B------:R-:W-:Y:S01]  /*6990*/  @P4 VIADD R3, R5, UR45 ;  /* 0x0000002d05034c36 */ /* 0x000fe20008000000 */
[----:B------:R-:W-:Y:S02]  /*69a0*/  PLOP3.LUT P1, PT, PT, PT, PT, 0x8, 0x80 ;  /* 0x000000000080781c */ /* 0x000fe40003f2e170 */
[----:B------:R-:W-:Y:S02]  /*69b0*/  CS2R R82, SRZ ;  /* 0x0000000000527805 */ /* 0x000fe4000001ff00 */
[----:B------:R-:W-:Y:S01]  /*69c0*/  @P4 PLOP3.LUT P1, PT, P5, PT, PT, 0x80, 0x8 ;  /* 0x000000000008481c */ /* 0x000fe20002f2f070 */
[C---:B------:R-:W-:Y:S01]  /*69d0*/  @P4 VIADD R2, R3.reuse, 0x300 ;  /* 0x0000030003024836 */ /* 0x040fe20000000000 */
[----:B------:R-:W-:Y:S01]  /*69e0*/  CS2R R80, SRZ ;  /* 0x0000000000507805 */ /* 0x000fe2000001ff00 */
[----:B------:R-:W-:Y:S01]  /*69f0*/  @P4 VIADD R3, R3, 0x310 ;  /* 0x0000031003034836 */ /* 0x000fe20000000000 */
[----:B------:R-:W-:Y:S02]  /*6a00*/  CS2R R86, SRZ ;  /* 0x0000000000567805 */ /* 0x000fe4000001ff00 */
[----:B------:R-:W-:Y:S07]  /*6a10*/  CS2R R84, SRZ ;  /* 0x0000000000547805 */ /* 0x000fee000001ff00 */
[----:B------:R-:W-:Y:S01]  /*6a20*/  @P1 VIADD R3, R2, 0xfffffff0 ;  /* 0xfffffff002031836 */ /* 0x000fe20000000000 */
[----:B------:R-:W-:Y:S06]  /*6a30*/  @P2 BRA `(.L_x_125) ;  /* 0x00000000000c2947 */ /* 0x000fec0003800000 */
[----:B------:R-:W-:Y:S04]  /*6a40*/  SHF.L.U32 R2, R108, 0x1f, RZ ;  /* 0x0000001f6c027819 */ /* 0x000fe800000006ff */
[----:B------:R-:W1:Y:S02]  /*6a50*/  SYNCS.PHASECHK.TRANS64.TRYWAIT P1, [R0+URZ+0x100], R2 ;  /* 0x00010002000075a7 */ /* 0x000e6400080211ff */
[----:B-1----:R-:W-:Y:S05]  /*6a60*/  @!P1 BRA `(.L_x_126) ;  /* 0x0000004400bc9947 */ /* 0x002fea0003800000 */
.L_x_125:
[----:B------:R-:W-:Y:S05]  /*6a70*/  BSYNC B0 ;  /* 0x0000000000007941 */ /* 0x000fea0003800000 */
.L_x_124:
[----:B------:R-:W-:Y:S01]  /*6a80*/  ISETP.NE.AND P1, PT, R119, RZ, PT ;  /* 0x000000ff7700720c */ /* 0x000fe20003f25270 */
[----:B-1----:R-:W-:Y:S02]  /*6a90*/  VIADD R2, R0, 0x120 ;  /* 0x0000012000027836 */ /* 0x002fe40000000000 */
[----:B------:R-:W-:Y:S02]  /*6aa0*/  IMAD.U32 R0, RZ, RZ, UR37 ;  /* 0x00000025ff007e24 */ /* 0x000fe4000f8e00ff */
[----:B------:R-:W-:Y:S03]  /*6ab0*/  VIADD R109, R109, 0x1 ;  /* 0x000000016d6d7836 */ /* 0x000fe60000000000 */
[----:B------:R-:W-:Y:S05]  /*6ac0*/  PRMT R0, R0, 0x654, R2 ;  /* 0x0000065400007816 */ /* 0x000fea0000000002 */
[----:B------:R1:W4:Y:S04]  /*6ad0*/  @P1 LDS.128 R80, [R5+UR45+0x300] ;  /* 0x0003002d05501984 */ /* 0x0003280008000c00 */
[----:B------:R1:W1:Y:S01]  /*6ae0*/  @P1 LDS.128 R84, [R3] ;  /* 0x0000000003541984 */ /* 0x0002620000000c00 */
[C---:B------:R-:W-:Y:S01]  /*6af0*/  ISETP.NE.AND P1, PT, R109.reuse, 0x4, PT ;  /* 0x000000046d00780c */ /* 0x040fe20003f25270 */
[----:B------:R-:W-:Y:S01]  /*6b00*/  @!PT LDS RZ, [RZ] ;  /* 0x00000000fffff984 */ /* 0x000fe20000000800 */
[----:B------:R-:W-:Y:S01]  /*6b10*/  @!PT LDS RZ, [RZ] ;  /* 0x00000000fffff984 */ /* 0x000fe20000000800 */
[----:B------:R-:W-:Y:S01]  /*6b20*/  @!PT LDS RZ, [RZ] ;  /* 0x00000000fffff984 */ /* 0x000fe20000000800 */
[----:B------:R-:W-:Y:S01]  /*6b30*/  @!PT LDS RZ, [RZ] ;  /* 0x00000000fffff984 */ /* 0x000fe20000000800 */
[----:B------:R5:W-:Y:S06]  /*6b40*/  MEMBAR.ALL.CTA ;  /* 0x0000000000007992 */ /* 0x000bec0000008000 */
[----:B-----5:R-:W5:Y:S01]  /*6b50*/  FENCE.VIEW.ASYNC.S ;  /* 0x00000000000073c6 */ /* 0x020f620000000000 */
[----:B------:R-:W-:Y:S01]  /*6b60*/  SEL R109, R109, RZ, P1 ;  /* 0x000000ff6d6d7207 */ /* 0x000fe20000800000 */
[----:B-----5:R5:W-:Y:S02]  /*6b70*/  SYNCS.ARRIVE.TRANS64.RED.A1T0 RZ, [R0+URZ], RZ ;  /* 0x000000ff00ff79a7 */ /* 0x020be400081004ff */
[----:B-----5:R-:W-:Y:S04]  /*6b80*/  SEL R0, RZ, 0x1, P1 ;  /* 0x00000001ff007807 */ /* 0x020fe80000800000 */
[----:B----4-:R-:W-:Y:S02]  /*6b90*/  LOP3.LUT R108, R108, R0, RZ, 0x3c, !PT ;  /* 0x000000006c6c7212 */ /* 0x010fe400078e3cff */
.L_x_123:
[----:B------:R-:W-:Y:S05]  /*6ba0*/  BSYNC B1 ;  /* 0x0000000000017941 */ /* 0x000fea0003800000 */
.L_x_122:
[----:B------:R-:W-:Y:S04]  /*6bb0*/  SHF.R.U32.HI R0, RZ, 0x15, R48 ;  /* 0x00000015ff007819 */ /* 0x000fe80000011630 */
[----:B------:R-:W-:Y:S01]  /*6bc0*/  LOP3.LUT P1, RZ, R0, 0x3, R106, 0x48, !PT ;  /* 0x0000000300ff7812 */ /* 0x000fe2000782486a */
[----:B------:R-:W-:Y:S01]  /*6bd0*/  @!UPT UIADD3 URZ, UPT, UPT, URZ, URZ, URZ ;  /* 0x000000fffffff290 */ /* 0x000fe2000fffe0ff */
[----:B--2---:R-:W-:Y:S11]  /*6be0*/  @P0 BRA `(.L_x_127) ;  /* 0x0000000000080947 */ /* 0x004ff60003800000 */
[----:B------:R-:W2:Y:S02]  /*6bf0*/  SYNCS.PHASECHK.TRANS64.TRYWAIT P0, [R115+URZ+0x170], R4 ;  /* 0x00017004730075a7 */ /* 0x000ea400080011ff */
[----:B--2---:R-:W-:Y:S05]  /*6c00*/  @!P0 BRA `(.L_x_128) ;  /* 0x0000004400688947 */ /* 0x004fea0003800000 */
.L_x_127:
[----:B------:R-:W-:Y:S05]  /*6c10*/  @!P1 BRA `(.L_x_129) ;  /* 0x0000000000409947 */ /* 0x000fea0003800000 */
[----:B------:R-:W4:Y:S01]  /*6c20*/  LDCU.64 UR8, c[0x4][0x78] ;  /* 0x01000f00ff0877ac */ /* 0x000f220008000a00 */
[----:B-1----:R-:W-:Y:S01]  /*6c30*/  MOV R3, 0x0 ;  /* 0x0000000000037802 */ /* 0x002fe20000000f00 */
[----:B------:R-:W-:Y:S02]  /*6c40*/  HFMA2 R12, -RZ, RZ, 0, 5.9604644775390625e-08 ;  /* 0x00000001ff0c7431 */ /* 0x000fe400000001ff */
[----:B------:R-:W-:Y:S02]  /*6c50*/  IMAD.MOV.U32 R8, RZ, RZ, 0x192 ;  /* 0x00000192ff087424 */ /* 0x000fe400078e00ff */
[----:B------:R-:W-:Y:S01]  /*6c60*/  IMAD.MOV.U32 R13, RZ, RZ, RZ ;  /* 0x000000ffff0d7224 */ /* 0x000fe200078e00ff */
[----:B------:R-:W1:Y:S01]  /*6c70*/  LDCU.64 UR6, c[0x4][0x80] ;  /* 0x01001000ff0677ac */ /* 0x000e620008000a00 */
[----:B------:R-:W3:Y:S01]  /*6c80*/  LDC.64 R2, c[0x4][R3] ;  /* 0x0100000003027b82 */ /* 0x000ee20000000a00 */
[----:B------:R-:W5:Y:S01]  /*6c90*/  LDCU.64 UR4, c[0x4][0x18] ;  /* 0x01000300ff0477ac */ /* 0x000f620008000a00 */
[----:B----4-:R-:W-:Y:S01]  /*6ca0*/  MOV R5, UR9 ;  /* 0x0000000900057c02 */ /* 0x010fe20008000f00 */
[----:B--2---:R-:W-:Y:S01]  /*6cb0*/  IMAD.U32 R4, RZ, RZ, UR8 ;  /* 0x00000008ff047e24 */ /* 0x004fe2000f8e00ff */
[----:B-1----:R-:W-:Y:S01]  /*6cc0*/  MOV R7, UR7 ;  /* 0x0000000700077c02 */ /* 0x002fe20008000f00 */
[----:B------:R-:W-:Y:S01]  /*6cd0*/  IMAD.U32 R6, RZ, RZ, UR6 ;  /* 0x00000006ff067e24 */ /* 0x000fe2000f8e00ff */
[----:B-----5:R-:W-:Y:S01]  /*6ce0*/  MOV R11, UR5 ;  /* 0x00000005000b7c02 */ /* 0x020fe20008000f00 */
[----:B------:R-:W-:Y:S02]  /*6cf0*/  IMAD.U32 R10, RZ, RZ, UR4 ;  /* 0x00000004ff0a7e24 */ /* 0x000fe4000f8e00ff */
[----:B------:R-:W-:Y:S07]  /*6d00*/  LEPC R20, `(.L_x_129) ;  /* 0x000000001014794e */ /* 0x000fee0000000000 */
[----:B---3--:R-:W-:Y:S05]  /*6d10*/  CALL.ABS.NOINC R2 ;  /* 0x0000000002007343 */ /* 0x008fea0003c00000 */
.L_x_129:
[----:B--2---:R-:W-:Y:S01]  /*6d20*/  F2FP.F16.E4M3.UNPACK_B R4, R81 ;  /* 0x00000051ff04723e */ /* 0x004fe200020006ff */
[----:B------:R-:W-:Y:S05]  /*6d30*/  WARPSYNC.ALL ;  /* 0x0000000000007948 */ /* 0x000fea0003800000 */
[----:B------:R-:W-:Y:S01]  /*6d40*/  R2UR UR4, R48 ;  /* 0x00000000300472ca */ /* 0x000fe200000e0000 */
[--C-:B------:R-:W-:Y:S01]  /*6d50*/  HADD2.F32 R53, -RZ, R4.reuse.H0_H0 ;  /* 0x20000004ff357230 */ /* 0x100fe20000004100 */
[-C--:B-1----:R-:W-:Y:S01]  /*6d60*/  F2FP.F16.E4M3.UNPACK_B R3, R80.reuse ;  /* 0x00000050ff03723e */ /* 0x082fe200020006ff */
[----:B------:R-:W-:Y:S01]  /*6d70*/  HADD2.F32 R54, -RZ, R4.H1_H1 ;  /* 0x30000004ff367230 */ /* 0x000fe20000004100 */
[----:B------:R-:W-:Y:S01]  /*6d80*/  F2FP.F16.E4M3.UNPACK_B R0, R80.H1 ;  /* 0x00000050ff00723e */ /* 0x000fe200030006ff */
[----:B------:R-:W-:Y:S01]  /*6d90*/  BSSY.RECONVERGENT B0, `(.L_x_130) ;  /* 0x000009e000007945 */ /* 0x000fe20003800200 */
[----:B------:R-:W-:Y:S01]  /*6da0*/  F2FP.F16.E4M3.UNPACK_B R64, R83.H1 ;  /* 0x00000053ff40723e */ /* 0x000fe200030006ff */
[--C-:B------:R-:W-:Y:S01]  /*6db0*/  HADD2.F32 R2, -RZ, R3.reuse.H0_H0 ;  /* 0x20000003ff027230 */ /* 0x100fe20000004100 */
[----:B------:R-:W-:Y:S01]  /*6dc0*/  F2FP.F16.E4M3.UNPACK_B R74, R86 ;  /* 0x00000056ff4a723e */ /* 0x000fe200020006ff */
[----:B------:R-:W-:Y:S01]  /*6dd0*/  HADD2.F32 R50, -RZ, R3.H1_H1 ;  /* 0x30000003ff327230 */ /* 0x000fe20000004100 */
[----:B------:R-:W-:Y:S01]  /*6de0*/  F2FP.F16.E4M3.UNPACK_B R3, R81.H1 ;  /* 0x00000051ff03723e */ /* 0x000fe200030006ff */
[--C-:B------:R-:W-:Y:S01]  /*6df0*/  HADD2.F32 R51, -RZ, R0.reuse.H0_H0 ;  /* 0x20000000ff337230 */ /* 0x100fe20000004100 */
[----:B------:R-:W-:Y:S01]  /*6e00*/  MOV R120, 0x10 ;  /* 0x0000001000787802 */ /* 0x000fe20000000f00 */
[----:B------:R-:W-:Y:S01]  /*6e10*/  HADD2.F32 R52, -RZ, R0.H1_H1 ;  /* 0x30000000ff347230 */ /* 0x000fe20000004100 */
[-C--:B------:R-:W-:Y:S01]  /*6e20*/  F2FP.F16.E4M3.UNPACK_B R0, R82.reuse ;  /* 0x00000052ff00723e */ /* 0x080fe200020006ff */
[----:B------:R-:W3:Y:S01]  /*6e30*/  LDTM.x32 R4, tmem[UR4] ;  /* 0x00000004000479ee */ /* 0x000ee200082c0000 */
[----:B------:R-:W-:Y:S01]  /*6e40*/  LOP3.LUT P5, RZ, R105, 0x80, RZ, 0xc0, !PT ;  /* 0x0000008069ff7812 */ /* 0x000fe200078ac0ff */
[--C-:B------:R-:W-:Y:S01]  /*6e50*/  HADD2.F32 R55, -RZ, R3.reuse.H0_H0 ;  /* 0x20000003ff377230 */ /* 0x100fe20000004100 */
[----:B------:R-:W-:Y:S01]  /*6e60*/  IADD3 R117, PT, PT, R104, UR45, RZ ;  /* 0x0000002d68757c10 */ /* 0x000fe2000fffe0ff */
[--C-:B------:R-:W-:Y:S01]  /*6e70*/  HADD2.F32 R57, -RZ, R0.reuse.H0_H0 ;  /* 0x20000000ff397230 */ /* 0x100fe20000004100 */
[----:B------:R-:W-:Y:S01]  /*6e80*/  SEL R120, R120, 0xfffffff0, !P5 ;  /* 0xfffffff078787807 */ /* 0x000fe20006800000 */
[----:B------:R-:W-:Y:S01]  /*6e90*/  HADD2.F32 R58, -RZ, R0.H1_H1 ;  /* 0x30000000ff3a7230 */ /* 0x000fe20000004100 */
[----:B------:R-:W-:Y:S01]  /*6ea0*/  F2FP.F16.E4M3.UNPACK_B R0, R83 ;  /* 0x00000053ff00723e */ /* 0x000fe200020006ff */
[----:B------:R-:W-:Y:S01]  /*6eb0*/  HADD2.F32 R56, -RZ, R3.H1_H1 ;  /* 0x30000003ff387230 */ /* 0x000fe20000004100 */
[----:B------:R-:W-:Y:S01]  /*6ec0*/  F2FP.F16.E4M3.UNPACK_B R3, R82.H1 ;  /* 0x00000052ff03723e */ /* 0x000fe200030006ff */
[----:B------:R-:W-:Y:S01]  /*6ed0*/  HADD2.F32 R73, -RZ, R74.H0_H0 ;  /* 0x2000004aff497230 */ /* 0x000fe20000004100 */
[----:B------:R-:W-:Y:S01]  /*6ee0*/  IADD3 R117, PT, PT, R117, R120, RZ ;  /* 0x0000007875757210 */ /* 0x000fe20007ffe0ff */
[--C-:B------:R-:W-:Y:S01]  /*6ef0*/  HADD2.F32 R61, -RZ, R0.reuse.H0_H0 ;  /* 0x20000000ff3d7230 */ /* 0x100fe20000004100 */
[----:B------:R-:W-:Y:S01]  /*6f00*/  ISETP.NE.AND P0, PT, R113, RZ, PT ;  /* 0x000000ff7100720c */ /* 0x000fe20003f05270 */
[----:B------:R-:W-:Y:S01]  /*6f10*/  HADD2.F32 R62, -RZ, R0.H1_H1 ;  /* 0x30000000ff3e7230 */ /* 0x000fe20000004100 */
[-C--:B------:R-:W-:Y:S01]  /*6f20*/  F2FP.F16.E4M3.UNPACK_B R0, R84.reuse.H1 ;  /* 0x00000054ff00723e */ /* 0x080fe200030006ff */
[--C-:B------:R-:W-:Y:S01]  /*6f30*/  HADD2.F32 R59, -RZ, R3.reuse.H0_H0 ;  /* 0x20000003ff3b7230 */ /* 0x100fe20000004100 */
[----:B------:R-:W-:Y:S01]  /*6f40*/  ISETP.NE.AND P6, PT, R121, RZ, PT ;  /* 0x000000ff7900720c */ /* 0x000fe20003fc5270 */
[----:B------:R-:W-:Y:S01]  /*6f50*/  HADD2.F32 R60, -RZ, R3.H1_H1 ;  /* 0x30000003ff3c7230 */ /* 0x000fe20000004100 */
[----:B------:R-:W-:Y:S01]  /*6f60*/  F2FP.F16.E4M3.UNPACK_B R3, R84 ;  /* 0x00000054ff03723e */ /* 0x000fe200020006ff */
[--C-:B------:R-:W-:Y:S02]  /*6f70*/  HADD2.F32 R67, -RZ, R0.reuse.H0_H0 ;  /* 0x20000000ff437230 */ /* 0x100fe40000004100 */
[----:B------:R-:W-:Y:S01]  /*6f80*/  HADD2.F32 R68, -RZ, R0.H1_H1 ;  /* 0x30000000ff447230 */ /* 0x000fe20000004100 */
[----:B------:R-:W-:Y:S01]  /*6f90*/  F2FP.F16.E4M3.UNPACK_B R0, R85.H1 ;  /* 0x00000055ff00723e */ /* 0x000fe200030006ff */
[--C-:B------:R-:W-:Y:S02]  /*6fa0*/  HADD2.F32 R65, -RZ, R3.reuse.H0_H0 ;  /* 0x20000003ff417230 */ /* 0x100fe40000004100 */
[C---:B---3--:R-:W-:Y:S01]  /*6fb0*/  FMUL R7, R47.reuse, R7 ;  /* 0x000000072f077220 */ /* 0x048fe20000400000 */
[----:B------:R-:W-:Y:S01]  /*6fc0*/  HADD2.F32 R66, -RZ, R3.H1_H1 ;  /* 0x30000003ff427230 */ /* 0x000fe20000004100 */
[----:B------:R-:W-:Y:S01]  /*6fd0*/  F2FP.F16.E4M3.UNPACK_B R3, R85 ;  /* 0x00000055ff03723e */ /* 0x000fe200020006ff */
[--C-:B------:R-:W-:Y:S02]  /*6fe0*/  HADD2.F32 R71, -RZ, R0.reuse.H0_H0 ;  /* 0x20000000ff477230 */ /* 0x100fe40000004100 */
[----:B------:R-:W-:Y:S02]  /*6ff0*/  HADD2.F32 R72, -RZ, R0.H1_H1 ;  /* 0x30000000ff487230 */ /* 0x000fe40000004100 */
[----:B------:R-:W-:Y:S01]  /*7000*/  FMUL R0, R47, R4 ;  /* 0x000000042f007220 */ /* 0x000fe20000400000 */
[--C-:B------:R-:W-:Y:S01]  /*7010*/  HADD2.F32 R69, -RZ, R3.reuse.H0_H0 ;  /* 0x20000003ff457230 */ /* 0x100fe20000004100 */
[----:B------:R-:W-:Y:S01]  /*7020*/  F2FP.F16.E4M3.UNPACK_B R4, R87 ;  /* 0x00000057ff04723e */ /* 0x000fe200020006ff */
[----:B------:R-:W-:Y:S01]  /*7030*/  HADD2.F32 R70, -RZ, R3.H1_H1 ;  /* 0x30000003ff467230 */ /* 0x000fe20000004100 */
[----:B------:R-:W-:Y:S01]  /*7040*/  F2FP.F16.E4M3.UNPACK_B R3, R86.H1 ;  /* 0x00000056ff03723e */ /* 0x000fe200030006ff */
[----:B------:R-:W-:Y:S01]  /*7050*/  FFMA R0, R49, R2, R0 ;  /* 0x0000000231007223 */ /* 0x000fe20000000000 */
[----:B------:R-:W-:Y:S01]  /*7060*/  FMUL R2, R47, R5 ;  /* 0x000000052f027220 */ /* 0x000fe20000400000 */
[----:B------:R-:W-:Y:S01]  /*7070*/  HADD2.F32 R74, -RZ, R74.H1_H1 ;  /* 0x3000004aff4a7230 */ /* 0x000fe20000004100 */
[----:B------:R-:W-:Y:S01]  /*7080*/  F2FP.F16.E4M3.UNPACK_B R5, R87.H1 ;  /* 0x00000057ff05723e */ /* 0x000fe200030006ff */
[--C-:B------:R-:W-:Y:S02]  /*7090*/  HADD2.F32 R75, -RZ, R3.reuse.H0_H0 ;  /* 0x20000003ff4b7230 */ /* 0x100fe40000004100 */
[----:B------:R-:W-:Y:S01]  /*70a0*/  FFMA R2, R49, R50, R2 ;  /* 0x0000003231027223 */ /* 0x000fe20000000002 */
[----:B------:R-:W-:Y:S02]  /*70b0*/  HADD2.F32 R76, -RZ, R3.H1_H1 ;  /* 0x30000003ff4c7230 */ /* 0x000fe40000004100 */
[C---:B------:R-:W-:Y:S01]  /*70c0*/  FMUL R3, R47.reuse, R6 ;  /* 0x000000062f037220 */ /* 0x040fe20000400000 */
[--C-:B------:R-:W-:Y:S02]  /*70d0*/  HADD2.F32 R50, -RZ, R4.reuse.H0_H0 ;  /* 0x20000004ff327230 */ /* 0x100fe40000004100 */
[C---:B------:R-:W-:Y:S01]  /*70e0*/  FMUL R6, R47.reuse, R11 ;  /* 0x0000000b2f067220 */ /* 0x040fe20000400000 */
[----:B------:R-:W-:Y:S01]  /*70f0*/  FMUL R11, R47, R16 ;  /* 0x000000102f0b7220 */ /* 0x000fe20000400000 */
[C---:B------:R-:W-:Y:S01]  /*7100*/  FFMA R3, R49.reuse, R51, R3 ;  /* 0x0000003331037223 */ /* 0x040fe20000000003 */
[----:B------:R-:W-:Y:S01]  /*7110*/  FFMA R7, R49, R52, R7 ;  /* 0x0000003431077223 */ /* 0x000fe20000000007 */
[----:B------:R-:W-:Y:S02]  /*7120*/  HADD2.F32 R51, -RZ, R4.H1_H1 ;  /* 0x30000004ff337230 */ /* 0x000fe40000004100 */
[C---:B------:R-:W-:Y:S01]  /*7130*/  FMUL R4, R47.reuse, R9 ;  /* 0x000000092f047220 */ /* 0x040fe20000400000 */
[--C-:B------:R-:W-:Y:S02]  /*7140*/  HADD2.F32 R52, -RZ, R5.reuse.H0_H0 ;  /* 0x20000005ff347230 */ /* 0x100fe40000004100 */
[----:B------:R-:W-:Y:S01]  /*7150*/  FMUL R16, R47, R21 ;  /* 0x000000152f107220 */ /* 0x000fe20000400000 */
[----:B------:R-:W-:Y:S01]  /*7160*/  F2FP.SATFINITE.RELU.E4M3.F32.PACK_AB_MERGE_C R78, R7, R3, RZ ;  /* 0x00000003074e723e */ /* 0x000fe200048078ff */
[C---:B------:R-:W-:Y:S01]  /*7170*/  FMUL R3, R47.reuse, R8 ;  /* 0x000000082f037220 */ /* 0x040fe20000400000 */
[----:B------:R-:W-:Y:S02]  /*7180*/  HADD2.F32 R77, -RZ, R5.H1_H1 ;  /* 0x30000005ff4d7230 */ /* 0x000fe40000004100 */
[C---:B------:R-:W-:Y:S01]  /*7190*/  FMUL R7, R47.reuse, R12 ;  /* 0x0000000c2f077220 */ /* 0x040fe20000400000 */
[----:B------:R-:W-:Y:S01]  /*71a0*/  FMUL R8, R47, R13 ;  /* 0x0000000d2f087220 */ /* 0x000fe20000400000 */
[C---:B------:R-:W-:Y:S01]  /*71b0*/  FFMA R3, R49.reuse, R53, R3 ;  /* 0x0000003531037223 */ /* 0x040fe20000000003 */
[----:B------:R-:W-:Y:S01]  /*71c0*/  FFMA R4, R49, R54, R4 ;  /* 0x0000003631047223 */ /* 0x000fe20000000004 */
[C---:B------:R-:W-:Y:S01]  /*71d0*/  FMUL R12, R47.reuse, R17 ;  /* 0x000000112f0c7220 */ /* 0x040fe20000400000 */
[C---:B------:R-:W-:Y:S01]  /*71e0*/  FMUL R5, R47.reuse, R10 ;  /* 0x0000000a2f057220 */ /* 0x040fe20000400000 */
[C---:B------:R-:W-:Y:S01]  /*71f0*/  FMUL R9, R47.reuse, R14 ;  /* 0x0000000e2f097220 */ /* 0x040fe20000400000 */
[C---:B------:R-:W-:Y:S01]  /*7200*/  FMUL R10, R47.reuse, R15 ;  /* 0x0000000f2f0a7220 */ /* 0x040fe20000400000 */
[----:B------:R-:W-:Y:S01]  /*7210*/  FMUL R15, R47, R20 ;  /* 0x000000142f0f7220 */ /* 0x000fe20000400000 */
[C---:B------:R-:W-:Y:S01]  /*7220*/  FFMA R5, R49.reuse, R55, R5 ;  /* 0x0000003731057223 */ /* 0x040fe20000000005 */
[C---:B------:R-:W-:Y:S01]  /*7230*/  FFMA R6, R49.reuse, R56, R6 ;  /* 0x0000003831067223 */ /* 0x040fe20000000006 */
[C---:B------:R-:W-:Y:S01]  /*7240*/  FFMA R7, R49.reuse, R57, R7 ;  /* 0x0000003931077223 */ /* 0x040fe20000000007 */
[C---:B------:R-:W-:Y:S01]  /*7250*/  FFMA R8, R49.reuse, R58, R8 ;  /* 0x0000003a31087223 */ /* 0x040fe20000000008 */
[--C-:B------:R-:W-:Y:S02]  /*7260*/  HADD2.F32 R63, -RZ, R64.reuse.H0_H0 ;  /* 0x20000040ff3f7230 */ /* 0x100fe40000004100 */
[C---:B------:R-:W-:Y:S01]  /*7270*/  FFMA R9, R49.reuse, R59, R9 ;  /* 0x0000003b31097223 */ /* 0x040fe20000000009 */
[----:B------:R-:W-:Y:S01]  /*7280*/  F2FP.SATFINITE.RELU.E4M3.F32.PACK_AB_MERGE_C R5, R6, R5, RZ ;  /* 0x000000050605723e */ /* 0x000fe200048078ff */
[C---:B------:R-:W-:Y:S01]  /*7290*/  FFMA R10, R49.reuse, R60, R10 ;  /* 0x0000003c310a7223 */ /* 0x040fe2000000000a */
[C---:B------:R-:W-:Y:S01]  /*72a0*/  FFMA R11, R49.reuse, R61, R11 ;  /* 0x0000003d310b7223 */ /* 0x040fe2000000000b */
[----:B------:R-:W-:Y:S01]  /*72b0*/  FFMA R12, R49, R62, R12 ;  /* 0x0000003e310c7223 */ /* 0x000fe2000000000c */
[C---:B------:R-:W-:Y:S01]  /*72c0*/  FMUL R20, R47.reuse, R25 ;  /* 0x000000192f147220 */ /* 0x040fe20000400000 */
[C---:B------:R-:W-:Y:S01]  /*72d0*/  FMUL R25, R47.reuse, R30 ;  /* 0x0000001e2f197220 */ /* 0x040fe20000400000 */
[C---:B------:R-:W-:Y:S01]  /*72e0*/  FMUL R30, R47.reuse, R35 ;  /* 0x000000232f1e7220 */ /* 0x040fe20000400000 */
[----:B------:R-:W-:Y:S01]  /*72f0*/  F2FP.SATFINITE.RELU.E4M3.F32.PACK_AB_MERGE_C R9, R10, R9, RZ ;  /* 0x000000090a09723e */ /* 0x000fe200048078ff */
[----:B------:R-:W-:Y:S02]  /*7300*/  HADD2.F32 R64, -RZ, R64.H1_H1 ;  /* 0x30000040ff407230 */ /* 0x000fe40000004100 */
[C---:B------:R-:W-:Y:S01]  /*7310*/  FMUL R13, R47.reuse, R18 ;  /* 0x000000122f0d7220 */ /* 0x040fe20000400000 */
[C---:B------:R-:W-:Y:S01]  /*7320*/  FMUL R14, R47.reuse, R19 ;  /* 0x000000132f0e7220 */ /* 0x040fe20000400000 */
[C---:B------:R-:W-:Y:S01]  /*7330*/  FMUL R17, R47.reuse, R22 ;  /* 0x000000162f117220 */ /* 0x040fe20000400000 */
[----:B------:R-:W-:Y:S01]  /*7340*/  FMUL R18, R47, R23 ;  /* 0x000000172f127220 */ /* 0x000fe20000400000 */
[C---:B------:R-:W-:Y:S01]  /*7350*/  FFMA R13, R49.reuse, R63, R13 ;  /* 0x0000003f310d7223 */ /* 0x040fe2000000000d */
[C---:B------:R-:W-:Y:S01]  /*7360*/  FFMA R14, R49.reuse, R64, R14 ;  /* 0x00000040310e7223 */ /* 0x040fe2000000000e */
[----:B------:R-:W-:Y:S01]  /*7370*/  FFMA R15, R49, R65, R15 ;  /* 0x00000041310f7223 */ /* 0x000fe2000000000f */
[----:B------:R-:W-:Y:S01]  /*7380*/  FMUL R19, R47, R24 ;  /* 0x000000182f137220 */ /* 0x000fe20000400000 */
[C---:B------:R-:W-:Y:S01]  /*7390*/  FFMA R16, R49.reuse, R66, R16 ;  /* 0x0000004231107223 */ /* 0x040fe20000000010 */
[----:B------:R-:W-:Y:S01]  /*73a0*/  FFMA R17, R49, R67, R17 ;  /* 0x0000004331117223 */ /* 0x000fe20000000011 */
[----:B------:R-:W-:Y:S01]  /*73b0*/  F2FP.SATFINITE.RELU.E4M3.F32.PACK_AB_MERGE_C R13, R14, R13, RZ ;  /* 0x0000000d0e0d723e */ /* 0x000fe200048078ff */
[C---:B------:R-:W-:Y:S01]  /*73c0*/  FMUL R21, R47.reuse, R26 ;  /* 0x0000001a2f157220 */ /* 0x040fe20000400000 */
[----:B------:R-:W-:Y:S01]  /*73d0*/  FMUL R22, R47, R27 ;  /* 0x0000001b2f167220 */ /* 0x000fe20000400000 */
[C---:B------:R-:W-:Y:S01]  /*73e0*/  FFMA R18, R49.reuse, R68, R18 ;  /* 0x0000004431127223 */ /* 0x040fe20000000012 */
[----:B------:R-:W-:Y:S01]  /*73f0*/  FFMA R19, R49, R69, R19 ;  /* 0x0000004531137223 */ /* 0x000fe20000000013 */
[----:B------:R-:W-:Y:S01]  /*7400*/  FMUL R23, R47, R28 ;  /* 0x0000001c2f177220 */ /* 0x000fe20000400000 */
[----:B------:R-:W-:Y:S01]  /*7410*/  FFMA R20, R49, R70, R20 ;  /* 0x0000004631147223 */ /* 0x000fe20000000014 */
[----:B------:R-:W-:Y:S01]  /*7420*/  FMUL R24, R47, R29 ;  /* 0x0000001d2f187220 */ /* 0x000fe20000400000 */
[C---:B------:R-:W-:Y:S01]  /*7430*/  FFMA R21, R49.reuse, R71, R21 ;  /* 0x0000004731157223 */ /* 0x040fe20000000015 */
[----:B------:R-:W-:Y:S01]  /*7440*/  FFMA R22, R49, R72, R22 ;  /* 0x0000004831167223 */ /* 0x000fe20000000016 */
[C---:B------:R-:W-:Y:S01]  /*7450*/  FMUL R26, R47.reuse, R31 ;  /* 0x0000001f2f1a7220 */ /* 0x040fe20000400000 */
[----:B------:R-:W-:Y:S01]  /*7460*/  FMUL R27, R47, R32 ;  /* 0x000000202f1b7220 */ /* 0x000fe20000400000 */
[----:B------:R-:W-:Y:S01]  /*7470*/  FFMA R23, R49, R73, R23 ;  /* 0x0000004931177223 */ /* 0x000fe20000000017 */
[----:B------:R-:W-:Y:S01]  /*7480*/  FMUL R28, R47, R33 ;  /* 0x000000212f1c7220 */ /* 0x000fe20000400000 */
[----:B------:R-:W-:Y:S01]  /*7490*/  FFMA R24, R49, R74, R24 ;  /* 0x0000004a31187223 */ /* 0x000fe20000000018 */
[----:B------:R-:W-:Y:S01]  /*74a0*/  FMUL R29, R47, R34 ;  /* 0x000000222f1d7220 */ /* 0x000fe20000400000 */
[C---:B------:R-:W-:Y:S01]  /*74b0*/  FFMA R25, R49.reuse, R75, R25 ;  /* 0x0000004b31197223 */ /* 0x040fe20000000019 */
[C---:B------:R-:W-:Y:S01]  /*74c0*/  FFMA R26, R49.reuse, R76, R26 ;  /* 0x0000004c311a7223 */ /* 0x040fe2000000001a */
[C---:B------:R-:W-:Y:S01]  /*74d0*/  FFMA R27, R49.reuse, R50, R27 ;  /* 0x00000032311b7223 */ /* 0x040fe2000000001b */
[C---:B------:R-:W-:Y:S01]  /*74e0*/  FFMA R28, R49.reuse, R51, R28 ;  /* 0x00000033311c7223 */ /* 0x040fe2000000001c */
[----:B------:R-:W-:Y:S01]  /*74f0*/  F2FP.SATFINITE.RELU.E4M3.F32.PACK_AB_MERGE_C R17, R18, R17, RZ ;  /* 0x000000111211723e */ /* 0x000fe200048078ff */
[C---:B------:R-:W-:Y:S01]  /*7500*/  FFMA R29, R49.reuse, R52, R29 ;  /* 0x00000034311d7223 */ /* 0x040fe2000000001d */
[----:B------:R-:W-:Y:S01]  /*7510*/  F2FP.SATFINITE.RELU.E4M3.F32.PACK_AB_MERGE_C R21, R22, R21, RZ ;  /* 0x000000151615723e */ /* 0x000fe200048078ff */
[----:B------:R-:W-:Y:S01]  /*7520*/  FFMA R30, R49, R77, R30 ;  /* 0x0000004d311e7223 */ /* 0x000fe2000000001e */
[----:B------:R-:W-:Y:S02]  /*7530*/  F2FP.SATFINITE.RELU.E4M3.F32.PACK_AB_MERGE_C R32, R2, R0, R78 ;  /* 0x000000000220723e */ /* 0x000fe4000480784e */
[----:B------:R-:W-:Y:S02]  /*7540*/  F2FP.SATFINITE.RELU.E4M3.F32.PACK_AB_MERGE_C R33, R4, R3, R5 ;  /* 0x000000030421723e */ /* 0x000fe40004807805 */
[----:B------:R-:W-:Y:S02]  /*7550*/  F2FP.SATFINITE.RELU.E4M3.F32.PACK_AB_MERGE_C R34, R8, R7, R9 ;  /* 0x000000070822723e */ /* 0x000fe40004807809 */
[----:B------:R-:W-:Y:S02]  /*7560*/  F2FP.SATFINITE.RELU.E4M3.F32.PACK_AB_MERGE_C R35, R12, R11, R13 ;  /* 0x0000000b0c23723e */ /* 0x000fe4000480780d */
[----:B------:R-:W-:Y:S02]  /*7570*/  F2FP.SATFINITE.RELU.E4M3.F32.PACK_AB_MERGE_C R16, R16, R15, R17 ;  /* 0x0000000f1010723e */ /* 0x000fe40004807811 */
[----:B------:R-:W-:Y:S01]  /*7580*/  F2FP.SATFINITE.RELU.E4M3.F32.PACK_AB_MERGE_C R17, R20, R19, R21 ;  /* 0x000000131411723e */ /* 0x000fe20004807815 */
[----:B------:R1:W-:Y:S01]  /*7590*/  STS.128 [R104+UR45+0x4300], R32 ;  /* 0x0043002068007988 */ /* 0x0003e20008000c2d */
[----:B------:R-:W-:Y:S02]  /*75a0*/  F2FP.SATFINITE.RELU.E4M3.F32.PACK_AB_MERGE_C R18, R26, R25, RZ ;  /* 0x000000191a12723e */ /* 0x000fe400048078ff */
[----:B------:R-:W-:Y:S02]  /*75b0*/  F2FP.SATFINITE.RELU.E4M3.F32.PACK_AB_MERGE_C R19, R30, R29, RZ ;  /* 0x0000001d1e13723e */ /* 0x000fe400048078ff */
[----:B------:R-:W-:Y:S02]  /*75c0*/  F2FP.SATFINITE.RELU.E4M3.F32.PACK_AB_MERGE_C R18, R24, R23, R18 ;  /* 0x000000171812723e */ /* 0x000fe40004807812 */
[----:B------:R-:W-:Y:S02]  /*75d0*/  F2FP.SATFINITE.RELU.E4M3.F32.PACK_AB_MERGE_C R19, R28, R27, R19 ;  /* 0x0000001b1c13723e */ /* 0x000fe40004807813 */
[----:B------:R-:W-:Y:S02]  /*75e0*/  LEA R0, R109, UR45, 0x3 ;  /* 0x0000002d6d007c11 */ /* 0x000fe4000f8e18ff */
[----:B------:R-:W-:Y:S01]  /*75f0*/  @!P6 SHF.L.U32 R2, R108, 0x1f, RZ ;  /* 0x0000001f6c02e819 */ /* 0x000fe200000006ff */
[----:B------:R1:W-:Y:S01]  /*7600*/  STS.128 [R117+0x4300], R16 ;  /* 0x0043001075007388 */ /* 0x0003e20000000c00 */
[----:B------:R-:W-:Y:S01]  /*7610*/  @!PT LDS RZ, [RZ] ;  /* 0x00000000fffff984 */ /* 0x000fe20000000800 */
[----:B------:R-:W-:Y:S01]  /*7620*/  @!PT LDS RZ, [RZ] ;  /* 0x00000000fffff984 */ /* 0x000fe20000000800 */
[----:B------:R-:W-:Y:S01]  /*7630*/  @!PT LDS RZ, [RZ] ;  /* 0x00000000fffff984 */ /* 0x000fe20000000800 */
[----:B------:R-:W-:Y:S01]  /*7640*/  @!PT LDS RZ, [RZ] ;  /* 0x00000000fffff984 */ /* 0x000fe20000000800 */
[----:B------:R2:W-:Y:S07]  /*7650*/  MEMBAR.ALL.CTA ;  /* 0x0000000000007992 */ /* 0x0005ee0000008000 */
[----:B--2---:R-:W2:Y:S02]  /*7660*/  FENCE.VIEW.ASYNC.S ;  /* 0x00000000000073c6 */ /* 0x004ea40000000000 */
[----:B--2---:R-:W-:Y:S06]  /*7670*/  BAR.SYNC.DEFER_BLOCKING 0x1, 0x80 ;  /* 0x0042000000007b1d */ /* 0x004fec0000010000 */
[----:B------:R-:W-:Y:S05]  /*7680*/  @P0 BRA `(.L_x_131) ;  /* 0x0000000000380947 */ /* 0x000fea0003800000 */
[----:B------:R-:W-:Y:S02]  /*7690*/  UIADD3 UR4, UPT, UPT, UR45, 0x4300, URZ ;  /* 0x000043002d047890 */ /* 0x000fe4000fffe0ff */
[----:B------:R-:W-:Y:S01]  /*76a0*/  UIADD3 UR8, UP0, UPT, UR50, 0x680, URZ ;  /* 0x0000068032087890 */ /* 0x000fe2000ff1e0ff */
[----:B------:R-:W-:Y:S01]  /*76b0*/  UMOV UR43, UR36 ;  /* 0x00000024002b7c82 */ /* 0x000fe20008000000 */
[----:B------:R-:W-:Y:S02]  /*76c0*/  UIADD3 UR5, UPT, UPT, UR41, 0x80, URZ ;  /* 0x0000008029057890 */ /* 0x000fe4000fffe0ff */
[----:B------:R-:W-:Y:S01]  /*76d0*/  MOV R112, UR4 ;  /* 0x0000000400707c02 */ /* 0x000fe20008000f00 */
[----:B------:R-:W-:Y:S02]  /*76e0*/  UIADD3.X UR9, UPT, UPT, URZ, UR51, URZ, UP0, !UPT ;  /* 0x00000033ff097290 */ /* 0x000fe400087fe4ff */
[----:B------:R-:W-:Y:S01]  /*76f0*/  UIADD3 UR4, UPT, UPT, UR45, 0x4b00, URZ ;  /* 0x00004b002d047890 */ /* 0x000fe2000fffe0ff */
[----:B------:R-:W-:Y:S01]  /*7700*/  R2UR UR40, R112 ;  /* 0x00000000702872ca */ /* 0x000fe200000e0000 */
[----:B------:R-:W-:Y:S01]  /*7710*/  UMOV UR6, UR42 ;  /* 0x0000002a00067c82 */ /* 0x000fe20008000000 */
[----:B------:R-:W-:Y:S11]  /*7720*/  UMOV UR7, UR36 ;  /* 0x0000002400077c82 */ /* 0x000ff60008000000 */
[----:B------:R2:W-:Y:S01]  /*7730*/  UTMASTG.3D [UR40], [UR8] ;  /* 0x00000028080073b5 */ /* 0x0005e20008010000 */
[----:B------:R2:W-:Y:S01]  /*7740*/  UTMASTG.3D [UR4], [UR8] ;  /* 0x00000004080073b5 */ /* 0x0005e20008010000 */
[----:B------:R0:W-:Y:S01]  /*7750*/  UTMACMDFLUSH ;  /* 0x00000000000079b7 */ /* 0x0001e20000000000 */
[----:B--2---:R-:W-:Y:S04]  /*7760*/  DEPBAR.LE SB0, 0x1 ;  /* 0x000080400000791a */ /* 0x004fe80000000000 */
.L_x_131:
[----:B------:R-:W-:Y:S05]  /*7770*/  BSYNC.RECONVERGENT B0 ;  /* 0x0000000000007941 */ /* 0x000fea0003800200 */
.L_x_130:
[----:B------:R-:W-:Y:S06]  /*7780*/  BAR.SYNC.DEFER_BLOCKING 0x1, 0x80 ;  /* 0x0042000000007b1d */ /* 0x000fec0000010000 */
[----:B------:R-:W2:Y:S01]  /*7790*/  @!P6 SYNCS.PHASECHK.TRANS64.TRYWAIT P0, [R0+URZ+0x100], R2 ;  /* 0x000100020000e5a7 */ /* 0x000ea200080011ff */
[----:B------:R-:W-:Y:S01]  /*77a0*/  BSSY B1, `(.L_x_132) ;  /* 0x0000021000017945 */ /* 0x000fe20003800000 */
[----:B--2---:R-:W-:Y:S03]  /*77b0*/  @!P6 SEL R118, RZ, 0x1, !P0 ;  /* 0x00000001ff76e807 */ /* 0x004fe60004000000 */
[----:B------:R-:W-:Y:S05]  /*77c0*/  @P6 BRA `(.L_x_133) ;  /* 0x0000000000786947 */ /* 0x000fea0003800000 */
[----:B------:R-:W-:Y:S01]  /*77d0*/  ISETP.NE.AND P1, PT, R119, RZ, PT ;  /* 0x000000ff7700720c */ /* 0x000fe20003f25270 */
[----:B------:R-:W-:Y:S01]  /*77e0*/  BSSY B0, `(.L_x_134) ;  /* 0x0000009000007945 */ /* 0x000fe20003800000 */
[----:B------:R-:W-:Y:S11]  /*77f0*/  ISETP.NE.AND P0, PT, R118, RZ, PT ;  /* 0x000000ff7600720c */ /* 0x000ff60003f05270 */
[----:B------:R-:W-:Y:S05]  /*7800*/  @P1 IMAD R2, R109, 0x1000, R104 ;  /* 0x000010006d021824 */ /* 0x000fea00078e0268 */
[----:B------:R-:W-:Y:S05]  /*7810*/  @P1 IADD3 R4, PT, PT, R2, UR45, RZ ;  /* 0x0000002d02041c10 */ /* 0x000fea000fffe0ff */
[----:B------:R-:W-:Y:S01]  /*7820*/  @P1 IMAD.IADD R4, R4, 0x1, R120 ;  /* 0x0000000104041824 */ /* 0x000fe200078e0278 */
[----:B------:R-:W-:Y:S06]  /*7830*/  @P0 BRA `(.L_x_135) ;  /* 0x00000000000c0947 */ /* 0x000fec0003800000 */
[----:B------:R-:W-:Y:S04]  /*7840*/  SHF.L.U32 R3, R108, 0x1f, RZ ;  /* 0x0000001f6c037819 */ /* 0x000fe800000006ff */
[----:B------:R-:W2:Y:S02]  /*7850*/  SYNCS.PHASECHK.TRANS64.TRYWAIT P0, [R0+URZ+0x100], R3 ;  /* 0x00010003000075a7 */ /* 0x000ea400080011ff */
[----:B--2---:R-:W-:Y:S05]  /*7860*/  @!P0 BRA `(.L_x_136) ;  /* 0x0000003800648947 */ /* 0x004fea0003800000 */
.L_x_135:
[----:B------:R-:W-:Y:S05]  /*7870*/  BSYNC B0 ;  /* 0x0000000000007941 */ /* 0x000fea0003800000 */
.L_x_134:
[----:B------:R-:W-:Y:S01]  /*7880*/  ISETP.NE.AND P0, PT, R119, RZ, PT ;  /* 0x000000ff7700720c */ /* 0x000fe20003f05270 */
[----:B------:R-:W-:Y:S11]  /*7890*/  VIADD R109, R109, 0x1 ;  /* 0x000000016d6d7836 */ /* 0x000ff60000000000 */
[----:B------:R-:W-:Y:S01]  /*78a0*/  @!UPT UIADD3 URZ, UPT, UPT, URZ, URZ, URZ ;  /* 0x000000fffffff290 */ /* 0x000fe2000fffe0ff */
[----:B------:R3:W4:Y:S04]  /*78b0*/  @P0 LDS.128 R80, [R2+UR45+0x300] ;  /* 0x0003002d02500984 */ /* 0x0007280008000c00 */
[----:B------:R1:W1:Y:S01]  /*78c0*/  @P0 LDS.128 R84, [R4+0x300] ;  /* 0x0003000004540984 */ /* 0x0002620000000c00 */
        /* <DEDUP_REMOVED lines=8> */
[----:B---3--:R-:W-:Y:S02]  /*7950*/  VIADD R2, R0, 0x120 ;  /* 0x0000012000027836 */ /* 0x008fe40000000000 */
[----:B--2---:R-:W-:Y:S05]  /*7960*/  IMAD.U32 R0, RZ, RZ, UR37 ;  /* 0x00000025ff007e24 */ /* 0x004fea000f8e00ff */
[----:B------:R-:W-:Y:S04]  /*7970*/  PRMT R0, R0, 0x654, R2 ;  /* 0x0000065400007816 */ /* 0x000fe80000000002 */
[----:B-----5:R2:W-:Y:S02]  /*7980*/  SYNCS.ARRIVE.TRANS64.RED.A1T0 RZ, [R0+URZ], RZ ;  /* 0x000000ff00ff79a7 */ /* 0x0205e400081004ff */
[----:B--2---:R-:W-:Y:S04]  /*7990*/  SEL R0, RZ, 0x1, P0 ;  /* 0x00000001ff007807 */ /* 0x004fe80000000000 */
[----:B-1--4-:R-:W-:Y:S02]  /*79a0*/  LOP3.LUT R108, R108, R0, RZ, 0x3c, !PT ;  /* 0x000000006c6c7212 */ /* 0x012fe400078e3cff */
.L_x_133:
[----:B------:R-:W-:Y:S05]  /*79b0*/  BSYNC B1 ;  /* 0x0000000000017941 */ /* 0x000fea0003800000 */
.L_x_132:
[----:B------:R-:W-:Y:S05]  /*79c0*/  VIADD R0, R48, 0x20 ;  /* 0x0000002030007836 */ /* 0x000fea0000000000 */
[----:B------:R-:W-:Y:S04]  /*79d0*/  SHF.R.U32.HI R0, RZ, 0x15, R0 ;  /* 0x00000015ff007819 */ /* 0x000fe80000011600 */
[----:B------:R-:W-:Y:S11]  /*79e0*/  LOP3.LUT P0, RZ, R0, 0x3, R106, 0x48, !PT ;  /* 0x0000000300ff7812 */ /* 0x000ff6000780486a */
[----:B------:R-:W-:Y:S02]  /*79f0*/  @!UPT UIADD3 URZ, UPT, UPT, URZ, URZ, URZ ;  /* 0x000000fffffff290 */ /* 0x000fe4000fffe0ff */
[----:B------:R-:W-:Y:S05]  /*7a00*/  @!P0 BRA `(.L_x_137) ;  /* 0x0000000000408947 */ /* 0x000fea0003800000 */
[----:B------:R-:W2:Y:S01]  /*7a10*/  LDCU.64 UR8, c[0x4][0x78] ;  /* 0x01000f00ff0877ac */ /* 0x000ea20008000a00 */
[----:B------:R-:W-:Y:S01]  /*7a20*/  MOV R3, 0x0 ;  /* 0x0000000000037802 */ /* 0x000fe20000000f00 */
[----:B------:R-:W-:Y:S02]  /*7a30*/  HFMA2 R12, -RZ, RZ, 0, 5.9604644775390625e-08 ;  /* 0x00000001ff0c7431 */ /* 0x000fe400000001ff */
[----:B------:R-:W-:Y:S02]  /*7a40*/  IMAD.MOV.U32 R8, RZ, RZ, 0x192 ;  /* 0x00000192ff087424 */ /* 0x000fe400078e00ff */
[----:B------:R-:W-:Y:S01]  /*7a50*/  IMAD.MOV.U32 R13, RZ, RZ, RZ ;  /* 0x000000ffff0d7224 */ /* 0x000fe200078e00ff */
[----:B------:R-:W3:Y:S01]  /*7a60*/  LDCU.64 UR6, c[0x4][0x80] ;  /* 0x01001000ff0677ac */ /* 0x000ee20008000a00 */
[----:B------:R-:W4:Y:S01]  /*7a70*/  LDC.64 R2, c[0x4][R3] ;  /* 0x0100000003027b82 */ /* 0x000f220000000a00 */
[----:B------:R-:W5:Y:S01]  /*7a80*/  LDCU.64 UR4, c[0x4][0x18] ;  /* 0x01000300ff0477ac */ /* 0x000f620008000a00 */
[----:B--2---:R-:W-:Y:S01]  /*7a90*/  MOV R5, UR9 ;  /* 0x0000000900057c02 */ /* 0x004fe20008000f00 */
[----:B------:R-:W-:Y:S01]  /*7aa0*/  IMAD.U32 R4, RZ, RZ, UR8 ;  /* 0x00000008ff047e24 */ /* 0x000fe2000f8e00ff */
[----:B---3--:R-:W-:Y:S01]  /*7ab0*/  MOV R7, UR7 ;  /* 0x0000000700077c02 */ /* 0x008fe20008000f00 */
[----:B------:R-:W-:Y:S01]  /*7ac0*/  IMAD.U32 R6, RZ, RZ, UR6 ;  /* 0x00000006ff067e24 */ /* 0x000fe2000f8e00ff */
[----:B-----5:R-:W-:Y:S01]  /*7ad0*/  MOV R11, UR5 ;  /* 0x00000005000b7c02 */ /* 0x020fe20008000f00 */
[----:B------:R-:W-:Y:S02]  /*7ae0*/  IMAD.U32 R10, RZ, RZ, UR4 ;  /* 0x00000004ff0a7e24 */ /* 0x000fe4000f8e00ff */
[----:B------:R-:W-:Y:S07]  /*7af0*/  LEPC R20, `(.L_x_137) ;  /* 0x000000001014794e */ /* 0x000fee0000000000 */
[----:B-1--4-:R-:W-:Y:S05]  /*7b00*/  CALL.ABS.NOINC R2 ;  /* 0x0000000002007343 */ /* 0x012fea0003c00000 */
.L_x_137:
[-C--:B------:R-:W-:Y:S01]  /*7b10*/  F2FP.F16.E4M3.UNPACK_B R0, R81.reuse ;  /* 0x00000051ff00723e */ /* 0x080fe200020006ff */
[----:B------:R-:W-:Y:S05]  /*7b20*/  WARPSYNC.ALL ;  /* 0x0000000000007948 */ /* 0x000fea0003800000 */
[----:B------:R-:W-:Y:S01]  /*7b30*/  R2UR UR4, R48 ;  /* 0x00000000300472ca */ /* 0x000fe200000e0000 */
[--C-:B------:R-:W-:Y:S01]  /*7b40*/  HADD2.F32 R54, -RZ, R0.reuse.H0_H0 ;  /* 0x20000000ff367230 */ /* 0x100fe20000004100 */
[-C--:B------:R-:W-:Y:S01]  /*7b50*/  F2FP.F16.E4M3.UNPACK_B R2, R80.reuse.H1 ;  /* 0x00000050ff02723e */ /* 0x080fe200030006ff */
[----:B------:R-:W-:Y:S01]  /*7b60*/  HADD2.F32 R55, -RZ, R0.H1_H1 ;  /* 0x30000000ff377230 */ /* 0x000fe20000004100 */
[----:B------:R-:W-:Y:S01]  /*7b70*/  F2FP.F16.E4M3.UNPACK_B R0, R81.H1 ;  /* 0x00000051ff00723e */ /* 0x000fe200030006ff */
[----:B------:R-:W-:Y:S01]  /*7b80*/  BSSY.RECONVERGENT B0, `(.L_x_138) ;  /* 0x0000099000007945 */ /* 0x000fe20003800200 */
[----:B------:R-:W-:Y:S01]  /*7b90*/  F2FP.F16.E4M3.UNPACK_B R3, R80 ;  /* 0x00000050ff03723e */ /* 0x000fe200020006ff */
[----:B------:R-:W-:Y:S01]  /*7ba0*/  HADD2.F32 R52, -RZ, R2.H0_H0 ;  /* 0x20000002ff347230 */ /* 0x000fe20000004100 */
[----:B------:R-:W-:Y:S01]  /*7bb0*/  ISETP.NE.AND P0, PT, R113, RZ, PT ;  /* 0x000000ff7100720c */ /* 0x000fe20003f05270 */
[--C-:B------:R-:W-:Y:S01]  /*7bc0*/  HADD2.F32 R56, -RZ, R0.reuse.H0_H0 ;  /* 0x20000000ff387230 */ /* 0x100fe20000004100 */
[----:B------:R-:W-:Y:S01]  /*7bd0*/  ISETP.NE.AND P6, PT, R121, RZ, PT ;  /* 0x000000ff7900720c */ /* 0x000fe20003fc5270 */
[----:B------:R-:W-:Y:S01]  /*7be0*/  HADD2.F32 R57, -RZ, R0.H1_H1 ;  /* 0x30000000ff397230 */ /* 0x000fe20000004100 */
[-C--:B------:R-:W-:Y:S01]  /*7bf0*/  F2FP.F16.E4M3.UNPACK_B R0, R83.reuse ;  /* 0x00000053ff00723e */ /* 0x080fe200020006ff */
[----:B-1----:R-:W1:Y:S01]  /*7c00*/  LDTM.x32 R4, tmem[UR4+0x20] ;  /* 0x00002004000479ee */ /* 0x002e6200082c0000 */
[----:B------:R-:W-:Y:S01]  /*7c10*/  HADD2.F32 R53, -RZ, R2.H1_H1 ;  /* 0x30000002ff357230 */ /* 0x000fe20000004100 */
[----:B------:R-:W-:Y:S01]  /*7c20*/  F2FP.F16.E4M3.UNPACK_B R2, R82.H1 ;  /* 0x00000052ff02723e */ /* 0x000fe200030006ff */
[--C-:B------:R-:W-:Y:S02]  /*7c30*/  HADD2.F32 R50, -RZ, R3.reuse.H0_H0 ;  /* 0x20000003ff327230 */ /* 0x100fe40000004100 */
[--C-:B------:R-:W-:Y:S02]  /*7c40*/  HADD2.F32 R62, -RZ, R0.reuse.H0_H0 ;  /* 0x20000000ff3e7230 */ /* 0x100fe40000004100 */
[----:B------:R-:W-:Y:S01]  /*7c50*/  HADD2.F32 R63, -RZ, R0.H1_H1 ;  /* 0x30000000ff3f7230 */ /* 0x000fe20000004100 */
[----:B------:R-:W-:Y:S01]  /*7c60*/  F2FP.F16.E4M3.UNPACK_B R0, R84.H1 ;  /* 0x00000054ff00723e */ /* 0x000fe200030006ff */
[--C-:B------:R-:W-:Y:S02]  /*7c70*/  HADD2.F32 R60, -RZ, R2.reuse.H0_H0 ;  /* 0x20000002ff3c7230 */ /* 0x100fe40000004100 */
[----:B------:R-:W-:Y:S01]  /*7c80*/  HADD2.F32 R61, -RZ, R2.H1_H1 ;  /* 0x30000002ff3d7230 */ /* 0x000fe20000004100 */
[----:B------:R-:W-:Y:S01]  /*7c90*/  F2FP.F16.E4M3.UNPACK_B R2, R83.H1 ;  /* 0x00000053ff02723e */ /* 0x000fe200030006ff */
[----:B------:R-:W-:Y:S01]  /*7ca0*/  HADD2.F32 R51, -RZ, R3.H1_H1 ;  /* 0x30000003ff337230 */ /* 0x000fe20000004100 */
[----:B------:R-:W-:Y:S01]  /*7cb0*/  F2FP.F16.E4M3.UNPACK_B R3, R82 ;  /* 0x00000052ff03723e */ /* 0x000fe200020006ff */
[--C-:B------:R-:W-:Y:S02]  /*7cc0*/  HADD2.F32 R68, -RZ, R0.reuse.H0_H0 ;  /* 0x20000000ff447230 */ /* 0x100fe40000004100 */
[----:B------:R-:W-:Y:S01]  /*7cd0*/  HADD2.F32 R69, -RZ, R0.H1_H1 ;  /* 0x30000000ff457230 */ /* 0x000fe20000004100 */
[-C--:B------:R-:W-:Y:S01]  /*7ce0*/  F2FP.F16.E4M3.UNPACK_B R0, R85.reuse.H1 ;  /* 0x00000055ff00723e */ /* 0x080fe200030006ff */
[--C-:B------:R-:W-:Y:S02]  /*7cf0*/  HADD2.F32 R64, -RZ, R2.reuse.H0_H0 ;  /* 0x20000002ff407230 */ /* 0x100fe40000004100 */
[----:B------:R-:W-:Y:S01]  /*7d00*/  HADD2.F32 R65, -RZ, R2.H1_H1 ;  /* 0x30000002ff417230 */ /* 0x000fe20000004100 */
[----:B------:R-:W-:Y:S01]  /*7d10*/  F2FP.F16.E4M3.UNPACK_B R2, R85 ;  /* 0x00000055ff02723e */ /* 0x000fe200020006ff */
[--C-:B------:R-:W-:Y:S02]  /*7d20*/  HADD2.F32 R58, -RZ, R3.reuse.H0_H0 ;  /* 0x20000003ff3a7230 */ /* 0x100fe40000004100 */
[C---:B-1----:R-:W-:Y:S01]  /*7d30*/  FMUL R7, R47.reuse, R7 ;  /* 0x000000072f077220 */ /* 0x042fe20000400000 */
[----:B------:R-:W-:Y:S01]  /*7d40*/  HADD2.F32 R59, -RZ, R3.H1_H1 ;  /* 0x30000003ff3b7230 */ /* 0x000fe20000004100 */
[----:B------:R-:W-:Y:S01]  /*7d50*/  F2FP.F16.E4M3.UNPACK_B R3, R84 ;  /* 0x00000054ff03723e */ /* 0x000fe200020006ff */
[--C-:B------:R-:W-:Y:S02]  /*7d60*/  HADD2.F32 R72, -RZ, R0.reuse.H0_H0 ;  /* 0x20000000ff487230 */ /* 0x100fe40000004100 */
[C---:B------:R-:W-:Y:S01]  /*7d70*/  FMUL R11, R47.reuse, R11 ;  /* 0x0000000b2f0b7220 */ /* 0x040fe20000400000 */
[----:B------:R-:W-:Y:S01]  /*7d80*/  HADD2.F32 R73, -RZ, R0.H1_H1 ;  /* 0x30000000ff497230 */ /* 0x000fe20000004100 */
[----:B------:R-:W-:Y:S01]  /*7d90*/  F2FP.F16.E4M3.UNPACK_B R0, R87 ;  /* 0x00000057ff00723e */ /* 0x000fe200020006ff */
[--C-:B------:R-:W-:Y:S02]  /*7da0*/  HADD2.F32 R70, -RZ, R2.reuse.H0_H0 ;  /* 0x20000002ff467230 */ /* 0x100fe40000004100 */
[C---:B------:R-:W-:Y:S01]  /*7db0*/  FMUL R15, R47.reuse, R15 ;  /* 0x0000000f2f0f7220 */ /* 0x040fe20000400000 */
[----:B------:R-:W-:Y:S01]  /*7dc0*/  HADD2.F32 R71, -RZ, R2.H1_H1 ;  /* 0x30000002ff477230 */ /* 0x000fe20000004100 */
[-C--:B------:R-:W-:Y:S01]  /*7dd0*/  F2FP.F16.E4M3.UNPACK_B R2, R86.reuse.H1 ;  /* 0x00000056ff02723e */ /* 0x080fe200030006ff */
[--C-:B------:R-:W-:Y:S02]  /*7de0*/  HADD2.F32 R66, -RZ, R3.reuse.H0_H0 ;  /* 0x20000003ff427230 */ /* 0x100fe40000004100 */
[----:B------:R-:W-:Y:S01]  /*7df0*/  HADD2.F32 R67, -RZ, R3.H1_H1 ;  /* 0x30000003ff437230 */ /* 0x000fe20000004100 */
[----:B------:R-:W-:Y:S01]  /*7e00*/  F2FP.F16.E4M3.UNPACK_B R3, R86 ;  /* 0x00000056ff03723e */ /* 0x000fe200020006ff */
[--C-:B------:R-:W-:Y:S02]  /*7e10*/  HADD2.F32 R78, -RZ, R0.reuse.H0_H0 ;  /* 0x20000000ff4e7230 */ /* 0x100fe40000004100 */
[----:B------:R-:W-:Y:S02]  /*7e20*/  HADD2.F32 R79, -RZ, R0.H1_H1 ;  /* 0x30000000ff4f7230 */ /* 0x000fe40000004100 */
[C---:B------:R-:W-:Y:S01]  /*7e30*/  FMUL R0, R47.reuse, R4 ;  /* 0x000000042f007220 */ /* 0x040fe20000400000 */
[--C-:B------:R-:W-:Y:S02]  /*7e40*/  HADD2.F32 R76, -RZ, R2.reuse.H0_H0 ;  /* 0x20000002ff4c7230 */ /* 0x100fe40000004100 */
[----:B------:R-:W-:Y:S01]  /*7e50*/  FMUL R4, R47, R8 ;  /* 0x000000082f047220 */ /* 0x000fe20000400000 */
[----:B------:R-:W-:Y:S02]  /*7e60*/  HADD2.F32 R77, -RZ, R2.H1_H1 ;  /* 0x30000002ff4d7230 */ /* 0x000fe40000004100 */
[----:B------:R-:W-:Y:S01]  /*7e70*/  FFMA R0, R49, R50, R0 ;  /* 0x0000003231007223 */ /* 0x000fe20000000000 */
[--C-:B------:R-:W-:Y:S02]  /*7e80*/  HADD2.F32 R74, -RZ, R3.reuse.H0_H0 ;  /* 0x20000003ff4a7230 */ /* 0x100fe40000004100 */
[C---:B------:R-:W-:Y:S01]  /*7e90*/  FMUL R2, R47.reuse, R5 ;  /* 0x000000052f027220 */ /* 0x040fe20000400000 */
[----:B------:R-:W-:Y:S02]  /*7ea0*/  HADD2.F32 R75, -RZ, R3.H1_H1 ;  /* 0x30000003ff4b7230 */ /* 0x000fe40000004100 */
[C---:B------:R-:W-:Y:S01]  /*7eb0*/  FMUL R5, R47.reuse, R9 ;  /* 0x000000092f057220 */ /* 0x040fe20000400000 */
[----:B------:R-:W-:Y:S01]  /*7ec0*/  FMUL R8, R47, R12 ;  /* 0x0000000c2f087220 */ /* 0x000fe20000400000 */
[----:B------:R-:W-:Y:S01]  /*7ed0*/  FFMA R2, R49, R51, R2 ;  /* 0x0000003331027223 */ /* 0x000fe20000000002 */
[C---:B------:R-:W-:Y:S01]  /*7ee0*/  FMUL R9, R47.reuse, R13 ;  /* 0x0000000d2f097220 */ /* 0x040fe20000400000 */
[C---:B------:R-:W-:Y:S01]  /*7ef0*/  FMUL R12, R47.reuse, R21 ;  /* 0x000000152f0c7220 */ /* 0x040fe20000400000 */
[C---:B------:R-:W-:Y:S01]  /*7f00*/  FMUL R21, R47.reuse, R30 ;  /* 0x0000001e2f157220 */ /* 0x040fe20000400000 */
[C---:B------:R-:W-:Y:S01]  /*7f10*/  FMUL R13, R47.reuse, R22 ;  /* 0x000000162f0d7220 */ /* 0x040fe20000400000 */
        /* <DEDUP_REMOVED lines=9> */
[C---:B------:R-:W-:Y:S01]  /*7fb0*/  FFMA R6, R49.reuse, R56, R6 ;  /* 0x0000003831067223 */ /* 0x040fe20000000006 */
[C---:B------:R-:W-:Y:S01]  /*7fc0*/  FFMA R11, R49.reuse, R57, R11 ;  /* 0x00000039310b7223 */ /* 0x040fe2000000000b */
[C---:B------:R-:W-:Y:S01]  /*7fd0*/  FFMA R8, R49.reuse, R58, R8 ;  /* 0x0000003a31087223 */ /* 0x040fe20000000008 */
[----:B------:R-:W-:Y:S01]  /*7fe0*/  FFMA R9, R49, R59, R9 ;  /* 0x0000003b31097223 */ /* 0x000fe20000000009 */
[----:B------:R-:W-:Y:S01]  /*7ff0*/  F2FP.SATFINITE.RELU.E4M3.F32.PACK_AB_MERGE_C R52, R7, R3, RZ ;  /* 0x000000030734723e */ /* 0x000fe200048078ff */
[----:B------:R-:W-:Y:S01]  /*8000*/  FFMA R10, R49, R60, R10 ;  /* 0x0000003c310a7223 */ /* 0x000fe2000000000a */
[----:B------:R-:W-:Y:S01]  /*8010*/  F2FP.SATFINITE.RELU.E4M3.F32.PACK_AB_MERGE_C R53, R11, R6, RZ ;  /* 0x000000060b35723e */ /* 0x000fe200048078ff */
[----:B------:R-:W-:Y:S01]  /*8020*/  FFMA R15, R49, R61, R15 ;  /* 0x0000003d310f7223 */ /* 0x000fe2000000000f */
[C---:B------:R-:W-:Y:S01]  /*8030*/  FMUL R3, R47.reuse, R16 ;  /* 0x000000102f037220 */ /* 0x040fe20000400000 */
[C---:B------:R-:W-:Y:S01]  /*8040*/  FMUL R6, R47.reuse, R17 ;  /* 0x000000112f067220 */ /* 0x040fe20000400000 */
[----:B------:R-:W-:Y:S01]  /*8050*/  F2FP.F16.E4M3.UNPACK_B R51, R87.H1 ;  /* 0x00000057ff33723e */ /* 0x000fe200030006ff */
[----:B------:R-:W-:Y:S01]  /*8060*/  FMUL R11, R47, R20 ;  /* 0x000000142f0b7220 */ /* 0x000fe20000400000 */
[----:B------:R-:W-:Y:S01]  /*8070*/  F2FP.SATFINITE.RELU.E4M3.F32.PACK_AB_MERGE_C R54, R15, R10, RZ ;  /* 0x0000000a0f36723e */ /* 0x000fe200048078ff */
[C---:B------:R-:W-:Y:S01]  /*8080*/  FFMA R3, R49.reuse, R62, R3 ;  /* 0x0000003e31037223 */ /* 0x040fe20000000003 */
[----:B------:R-:W-:Y:S01]  /*8090*/  FFMA R6, R49, R63, R6 ;  /* 0x0000003f31067223 */ /* 0x000fe20000000006 */
[----:B------:R-:W-:Y:S01]  /*80a0*/  FMUL R20, R47, R29 ;  /* 0x0000001d2f147220 */ /* 0x000fe20000400000 */
[----:B------:R-:W-:Y:S01]  /*80b0*/  F2FP.SATFINITE.RELU.E4M3.F32.PACK_AB_MERGE_C R29, R5, R4, R53 ;  /* 0x00000004051d723e */ /* 0x000fe20004807835 */
[----:B------:R-:W-:Y:S01]  /*80c0*/  FMUL R10, R47, R19 ;  /* 0x000000132f0a7220 */ /* 0x000fe20000400000 */
[----:B------:R-:W-:Y:S01]  /*80d0*/  F2FP.SATFINITE.RELU.E4M3.F32.PACK_AB_MERGE_C R30, R9, R8, R54 ;  /* 0x00000008091e723e */ /* 0x000fe20004807836 */
        /* <DEDUP_REMOVED lines=10> */
[----:B------:R-:W-:Y:S01]  /*8180*/  FFMA R14, R49, R69, R14 ;  /* 0x00000045310e7223 */ /* 0x000fe2000000000e */
[----:B------:R-:W-:Y:S01]  /*8190*/  FMUL R18, R47, R27 ;  /* 0x0000001b2f127220 */ /* 0x000fe20000400000 */
[C---:B------:R-:W-:Y:S01]  /*81a0*/  FFMA R15, R49.reuse, R70, R15 ;  /* 0x00000046310f7223 */ /* 0x040fe2000000000f */
[C---:B------:R-:W-:Y:S01]  /*81b0*/  FFMA R16, R49.reuse, R71, R16 ;  /* 0x0000004731107223 */ /* 0x040fe20000000010 */
[C---:B------:R-:W-:Y:S01]  /*81c0*/  FFMA R17, R49.reuse, R72, R17 ;  /* 0x0000004831117223 */ /* 0x040fe20000000011 */
[C---:B------:R-:W-:Y:S01]  /*81d0*/  FFMA R18, R49.reuse, R73, R18 ;  /* 0x0000004931127223 */ /* 0x040fe20000000012 */
[----:B------:R-:W-:Y:S01]  /*81e0*/  FFMA R19, R49, R74, R19 ;  /* 0x0000004a31137223 */ /* 0x000fe20000000013 */
[----:B------:R-:W-:Y:S01]  /*81f0*/  FMUL R23, R47, R32 ;  /* 0x000000202f177220 */ /* 0x000fe20000400000 */
[----:B------:R-:W-:Y:S01]  /*8200*/  FFMA R20, R49, R75, R20 ;  /* 0x0000004b31147223 */ /* 0x000fe20000000014 */
[----:B------:R-:W-:Y:S01]  /*8210*/  FMUL R24, R47, R33 ;  /* 0x000000212f187220 */ /* 0x000fe20000400000 */
[--C-:B------:R-:W-:Y:S02]  /*8220*/  HADD2.F32 R50, -RZ, R51.reuse.H0_H0 ;  /* 0x20000033ff327230 */ /* 0x100fe40000004100 */
[----:B------:R-:W-:Y:S01]  /*8230*/  FFMA R21, R49, R76, R21 ;  /* 0x0000004c31157223 */ /* 0x000fe20000000015 */
[----:B------:R-:W-:Y:S02]  /*8240*/  HADD2.F32 R51, -RZ, R51.H1_H1 ;  /* 0x30000033ff337230 */ /* 0x000fe40000004100 */
[----:B------:R-:W-:Y:S01]  /*8250*/  FMUL R25, R47, R34 ;  /* 0x000000222f197220 */ /* 0x000fe20000400000 */
[----:B------:R-:W-:Y:S01]  /*8260*/  FFMA R22, R49, R77, R22 ;  /* 0x0000004d31167223 */ /* 0x000fe20000000016 */
[----:B------:R-:W-:Y:S01]  /*8270*/  FMUL R26, R47, R35 ;  /* 0x000000232f1a7220 */ /* 0x000fe20000400000 */
[----:B------:R-:W-:Y:S01]  /*8280*/  F2FP.SATFINITE.RELU.E4M3.F32.PACK_AB_MERGE_C R7, R10, R7, RZ ;  /* 0x000000070a07723e */ /* 0x000fe200048078ff */
[C---:B------:R-:W-:Y:S01]  /*8290*/  FFMA R23, R49.reuse, R78, R23 ;  /* 0x0000004e31177223 */ /* 0x040fe20000000017 */
[C---:B------:R-:W-:Y:S01]  /*82a0*/  FFMA R24, R49.reuse, R79, R24 ;  /* 0x0000004f31187223 */ /* 0x040fe20000000018 */
[C---:B------:R-:W-:Y:S01]  /*82b0*/  FFMA R25, R49.reuse, R50, R25 ;  /* 0x0000003231197223 */ /* 0x040fe20000000019 */
[----:B------:R-:W-:Y:S01]  /*82c0*/  FFMA R26, R49, R51, R26 ;  /* 0x00000033311a7223 */ /* 0x000fe2000000001a */
[----:B------:R-:W-:Y:S02]  /*82d0*/  F2FP.SATFINITE.RELU.E4M3.F32.PACK_AB_MERGE_C R28, R2, R0, R52 ;  /* 0x00000000021c723e */ /* 0x000fe40004807834 */
[----:B------:R-:W-:Y:S02]  /*82e0*/  F2FP.SATFINITE.RELU.E4M3.F32.PACK_AB_MERGE_C R31, R6, R3, R7 ;  /* 0x00000003061f723e */ /* 0x000fe40004807807 */
[----:B------:R-:W-:Y:S02]  /*82f0*/  F2FP.SATFINITE.RELU.E4M3.F32.PACK_AB_MERGE_C R13, R14, R13, RZ ;  /* 0x0000000d0e0d723e */ /* 0x000fe400048078ff */
[----:B------:R-:W-:Y:S01]  /*8300*/  F2FP.SATFINITE.RELU.E4M3.F32.PACK_AB_MERGE_C R17, R18, R17, RZ ;  /* 0x000000111211723e */ /* 0x000fe200048078ff */
[----:B------:R1:W-:Y:S01]  /*8310*/  STS.128 [R104+UR45+0x5300], R28 ;  /* 0x0053001c68007988 */ /* 0x0003e20008000c2d */
[----:B------:R-:W-:Y:S02]  /*8320*/  F2FP.SATFINITE.RELU.E4M3.F32.PACK_AB_MERGE_C R14, R22, R21, RZ ;  /* 0x00000015160e723e */ /* 0x000fe400048078ff */
[----:B------:R-:W-:Y:S02]  /*8330*/  F2FP.SATFINITE.RELU.E4M3.F32.PACK_AB_MERGE_C R25, R26, R25, RZ ;  /* 0x000000191a19723e */ /* 0x000fe400048078ff */
[----:B------:R-:W-:Y:S02]  /*8340*/  F2FP.SATFINITE.RELU.E4M3.F32.PACK_AB_MERGE_C R12, R12, R11, R13 ;  /* 0x0000000b0c0c723e */ /* 0x000fe4000480780d */
[----:B------:R-:W-:Y:S02]  /*8350*/  F2FP.SATFINITE.RELU.E4M3.F32.PACK_AB_MERGE_C R13, R16, R15, R17 ;  /* 0x0000000f100d723e */ /* 0x000fe40004807811 */
        /* <DEDUP_REMOVED lines=13> */
[----:B------:R-:W-:Y:S02]  /*8430*/  UIADD3 UR12, UP0, UPT, UR50, 0x680, URZ ;  /* 0x00000680320c7890 */ /* 0x000fe4000ff1e0ff */
[----:B------:R-:W-:Y:S02]  /*8440*/  UIADD3 UR9, UPT, UPT, UR41, 0x20, URZ ;  /* 0x0000002029097890 */ /* 0x000fe4000fffe0ff */
[----:B------:R-:W-:Y:S02]  /*8450*/  UIADD3 UR8, UPT, UPT, UR45, 0x5300, URZ ;  /* 0x000053002d087890 */ /* 0x000fe4000fffe0ff */
[----:B------:R-:W-:Y:S01]  /*8460*/  UIADD3.X UR13, UPT, UPT, URZ, UR51, URZ, UP0, !UPT ;  /* 0x00000033ff0d7290 */ /* 0x000fe200087fe4ff */
[----:B------:R-:W-:Y:S01]  /*8470*/  UMOV UR10, UR42 ;  /* 0x0000002a000a7c82 */ /* 0x000fe20008000000 */
[----:B------:R-:W-:Y:S01]  /*8480*/  UMOV UR11, UR36 ;  /* 0x00000024000b7c82 */ /* 0x000fe20008000000 */
[----:B------:R-:W-:Y:S02]  /*8490*/  UIADD3 UR5, UPT, UPT, UR41, 0xa0, URZ ;  /* 0x000000a029057890 */ /* 0x000fe4000fffe0ff */
[----:B------:R-:W-:Y:S01]  /*84a0*/  UIADD3 UR4, UPT, UPT, UR45, 0x5b00, URZ ;  /* 0x00005b002d047890 */ /* 0x000fe2000fffe0ff */
[----:B------:R-:W-:Y:S03]  /*84b0*/  UMOV UR6, UR42 ;  /* 0x0000002a00067c82 */ /* 0x000fe60008000000 */
[----:B------:R2:W-:Y:S01]  /*84c0*/  UTMASTG.3D [UR8], [UR12] ;  /* 0x000000080c0073b5 */ /* 0x0005e20008010000 */
[----:B------:R-:W-:Y:S04]  /*84d0*/  UMOV UR7, UR36 ;  /* 0x0000002400077c82 */ /* 0x000fe80008000000 */
[----:B------:R2:W-:Y:S01]  /*84e0*/  UTMASTG.3D [UR4], [UR12] ;  /* 0x000000040c0073b5 */ /* 0x0005e20008010000 */
[----:B------:R0:W-:Y:S01]  /*84f0*/  UTMACMDFLUSH ;  /* 0x00000000000079b7 */ /* 0x0001e20000000000 */
[----:B--2---:R-:W-:Y:S04]  /*8500*/  DEPBAR.LE SB0, 0x1 ;  /* 0x000080400000791a */ /* 0x004fe80000000000 */
.L_x_139:
[----:B------:R-:W-:Y:S05]  /*8510*/  BSYNC.RECONVERGENT B0 ;  /* 0x0000000000007941 */ /* 0x000fea0003800200 */
.L_x_138:
        /* <DEDUP_REMOVED lines=15> */
.L_x_143:
[----:B------:R-:W-:Y:S05]  /*8610*/  BSYNC B0 ;  /* 0x0000000000007941 */ /* 0x000fea0003800000 */
.L_x_142:
[----:B------:R-:W-:Y:S01]  /*8620*/  ISETP.NE.AND P0, PT, R119, RZ, PT ;  /* 0x000000ff7700720c */ /* 0x000fe20003f05270 */
[----:B------:R-:W-:Y:S11]  /*8630*/  VIADD R109, R109, 0x1 ;  /* 0x000000016d6d7836 */ /* 0x000ff60000000000 */
[----:B------:R-:W-:Y:S01]  /*8640*/  @!UPT UIADD3 URZ, UPT, UPT, URZ, URZ, URZ ;  /* 0x000000fffffff290 */ /* 0x000fe2000fffe0ff */
[----:B------:R3:W4:Y:S04]  /*8650*/  @P0 LDS.128 R84, [R2+0x300] ;  /* 0x0003000002540984 */ /* 0x0007280000000c00 */
[----:B------:R1:W1:Y:S01]  /*8660*/  @P0 LDS.128 R80, [R3+UR45+0x300] ;  /* 0x0003002d03500984 */ /* 0x0002620008000c00 */
        /* <DEDUP_REMOVED lines=14> */
.L_x_141:
[----:B------:R-:W-:Y:S05]  /*8750*/  BSYNC B1 ;  /* 0x0000000000017941 */ /* 0x000fea0003800000 */
.L_x_140:
[----:B------:R-:W-:Y:S05]  /*8760*/  VIADD R0, R48, 0x40 ;  /* 0x0000004030007836 */ /* 0x000fea0000000000 */
[----:B------:R-:W-:Y:S04]  /*8770*/  SHF.R.U32.HI R0, RZ, 0x15, R0 ;  /* 0x00000015ff007819 */ /* 0x000fe80000011600 */
[----:B------:R-:W-:Y:S11]  /*8780*/  LOP3.LUT P0, RZ, R0, 0x3, R106, 0x48, !PT ;  /* 0x0000000300ff7812 */ /* 0x000ff6000780486a */
[----:B------:R-:W-:Y:S02]  /*8790*/  @!UPT UIADD3 URZ, UPT, UPT, URZ, URZ, URZ ;  /* 0x000000fffffff290 */ /* 0x000fe4000fffe0ff */
[----:B------:R-:W-:Y:S05]  /*87a0*/  @!P0 BRA `(.L_x_145) ;  /* 0x0000000000408947 */ /* 0x000fea0003800000 */
[----:B------:R-:W2:Y:S01]  /*87b0*/  LDCU.64 UR8, c[0x4][0x78] ;  /* 0x01000f00ff0877ac */ /* 0x000ea20008000a00 */
[----:B------:R-:W-:Y:S01]  /*87c0*/  MOV R3, 0x0 ;  /* 0x0000000000037802 */ /* 0x000fe20000000f00 */
[----:B-1----:R-:W-:Y:S02]  /*87d0*/  HFMA2 R12, -RZ, RZ, 0, 5.9604644775390625e-08 ;  /* 0x00000001ff0c7431 */ /* 0x002fe400000001ff */
[----:B------:R-:W-:Y:S02]  /*87e0*/  IMAD.MOV.U32 R8, RZ, RZ, 0x192 ;  /* 0x00000192ff087424 */ /* 0x000fe400078e00ff */
[----:B------:R-:W-:Y:S01]  /*87f0*/  IMAD.MOV.U32 R13, RZ, RZ, RZ ;  /* 0x000000ffff0d7224 */ /* 0x000fe200078e00ff */
[----:B------:R-:W1:Y:S01]  /*8800*/  LDCU.64 UR6, c[0x4][0x80] ;  /* 0x01001000ff0677ac */ /* 0x000e620008000a00 */
[----:B------:R-:W3:Y:S01]  /*8810*/  LDC.64 R2, c[0x4][R3] ;  /* 0x0100000003027b82 */ /* 0x000ee20000000a00 */
[----:B------:R-:W4:Y:S01]  /*8820*/  LDCU.64 UR4, c[0x4][0x18] ;  /* 0x01000300ff0477ac */ /* 0x000f220008000a00 */
[----:B--2---:R-:W-:Y:S01]  /*8830*/  MOV R5, UR9 ;  /* 0x0000000900057c02 */ /* 0x004fe20008000f00 */
[----:B------:R-:W-:Y:S01]  /*8840*/  IMAD.U32 R4, RZ, RZ, UR8 ;  /* 0x00000008ff047e24 */ /* 0x000fe2000f8e00ff */
[----:B-1----:R-:W-:Y:S01]  /*8850*/  MOV R7, UR7 ;  /* 0x0000000700077c02 */ /* 0x002fe20008000f00 */
[----:B------:R-:W-:Y:S01]  /*8860*/  IMAD.U32 R6, RZ, RZ, UR6 ;  /* 0x00000006ff067e24 */ /* 0x000fe2000f8e00ff */
[----:B----4-:R-:W-:Y:S01]  /*8870*/  MOV R11, UR5 ;  /* 0x00000005000b7c02 */ /* 0x010fe20008000f00 */
[----:B------:R-:W-:Y:S02]  /*8880*/  IMAD.U32 R10, RZ, RZ, UR4 ;  /* 0x00000004ff0a7e24 */ /* 0x000fe4000f8e00ff */
[----:B------:R-:W-:Y:S07]  /*8890*/  LEPC R20, `(.L_x_145) ;  /* 0x000000001014794e */ /* 0x000fee0000000000 */
[----:B---3--:R-:W-:Y:S05]  /*88a0*/  CALL.ABS.NOINC R2 ;  /* 0x0000000002007343 */ /* 0x008fea0003c00000 */
.L_x_145:
        /* <DEDUP_REMOVED lines=147> */
[----:B------:R-:W-:Y:S02]  /*91e0*/  UIADD3 UR12, UP0, UPT, UR50, 0x680, URZ ;  /* 0x00000680320c7890 */ /* 0x000fe4000ff1e0ff */
[----:B------:R-:W-:Y:S02]  /*91f0*/  UIADD3 UR5, UPT, UPT, UR41, 0x40, URZ ;  /* 0x0000004029057890 */ /* 0x000fe4000fffe0ff */
[----:B------:R-:W-:Y:S01]  /*9200*/  MOV R112, UR4 ;  /* 0x0000000400707c02 */ /* 0x000fe20008000f00 */
[----:B------:R-:W-:Y:S01]  /*9210*/  UIADD3.X UR13, UPT, UPT, URZ, UR51, URZ, UP0, !UPT ;  /* 0x00000033ff0d7290 */ /* 0x000fe200087fe4ff */
[----:B------:R-:W-:Y:S02]  /*9220*/  UMOV UR6, UR42 ;  /* 0x0000002a00067c82 */ /* 0x000fe40008000000 */
[----:B------:R-:W-:Y:S01]  /*9230*/  R2UR UR4, R112 ;  /* 0x00000000700472ca */ /* 0x000fe200000e0000 */
[----:B------:R-:W-:Y:S01]  /*9240*/  UMOV UR7, UR36 ;  /* 0x0000002400077c82 */ /* 0x000fe20008000000 */
[----:B------:R-:W-:Y:S02]  /*9250*/  UIADD3 UR9, UPT, UPT, UR41, 0xc0, URZ ;  /* 0x000000c029097890 */ /* 0x000fe4000fffe0ff */
[----:B------:R-:W-:Y:S01]  /*9260*/  UIADD3 UR8, UPT, UPT, UR45, 0x4b00, URZ ;  /* 0x00004b002d087890 */ /* 0x000fe2000fffe0ff */
[----:B------:R-:W-:Y:S01]  /*9270*/  UMOV UR10, UR42 ;  /* 0x0000002a000a7c82 */ /* 0x000fe20008000000 */
[----:B------:R-:W-:Y:S07]  /*9280*/  UMOV UR11, UR36 ;  /* 0x00000024000b7c82 */ /* 0x000fee0008000000 */
[----:B------:R2:W-:Y:S01]  /*9290*/  UTMASTG.3D [UR4], [UR12] ;  /* 0x000000040c0073b5 */ /* 0x0005e20008010000 */
[----:B------:R2:W-:Y:S01]  /*92a0*/  UTMASTG.3D [UR8], [UR12] ;  /* 0x000000080c0073b5 */ /* 0x0005e20008010000 */
[----:B------:R0:W-:Y:S01]  /*92b0*/  UTMACMDFLUSH ;  /* 0x00000000000079b7 */ /* 0x0001e20000000000 */
[----:B--2---:R-:W-:Y:S04]  /*92c0*/  DEPBAR.LE SB0, 0x1 ;  /* 0x000080400000791a */ /* 0x004fe80000000000 */
.L_x_147:
[----:B------:R-:W-:Y:S05]  /*92d0*/  BSYNC.RECONVERGENT B0 ;  /* 0x0000000000007941 */ /* 0x000fea0003800200 */
.L_x_146:
        /* <DEDUP_REMOVED lines=15> */
.L_x_151:
[----:B------:R-:W-:Y:S05]  /*93d0*/  BSYNC B0 ;  /* 0x0000000000007941 */ /* 0x000fea0003800000 */
.L_x_150:
        /* <DEDUP_REMOVED lines=19> */
.L_x_149:
[----:B------:R-:W-:Y:S05]  /*9510*/  BSYNC B1 ;  /* 0x0000000000017941 */ /* 0x000fea0003800000 */
.L_x_148:
        /* <DEDUP_REMOVED lines=21> */
.L_x_153:
[----:B------:R-:W-:Y:S01]  /*9670*/  ISETP.NE.AND P0, PT, R113, RZ, PT ;  /* 0x000000ff7100720c */ /* 0x000fe20003f05270 */
[----:B------:R-:W-:Y:S05]  /*9680*/  WARPSYNC.ALL ;  /* 0x0000000000007948 */ /* 0x000fea0003800000 */
[----:B------:R-:W-:Y:S01]  /*9690*/  R2UR UR4, R48 ;  /* 0x00000000300472ca */ /* 0x000fe200000e0000 */
[----:B------:R-:W-:Y:S01]  /*96a0*/  BSSY.RECONVERGENT B0, `(.L_x_154) ;  /* 0x000009f000007945 */ /* 0x000fe20003800200 */
[-C--:B------:R-:W-:Y:S02]  /*96b0*/  F2FP.F16.E4M3.UNPACK_B R4, R81.reuse ;  /* 0x00000051ff04723e */ /* 0x080fe400020006ff */
[-C--:B------:R-:W-:Y:S02]  /*96c0*/  F2FP.F16.E4M3.UNPACK_B R2, R80.reuse ;  /* 0x00000050ff02723e */ /* 0x080fe400020006ff */
[----:B------:R-:W-:Y:S01]  /*96d0*/  F2FP.F16.E4M3.UNPACK_B R80, R80.H1 ;  /* 0x00000050ff50723e */ /* 0x000fe200030006ff */
[--C-:B------:R-:W-:Y:S01]  /*96e0*/  HADD2.F32 R50, -RZ, R4.reuse.H0_H0 ;  /* 0x20000004ff327230 */ /* 0x100fe20000004100 */
[----:B------:R-:W-:Y:S01]  /*96f0*/  F2FP.F16.E4M3.UNPACK_B R81, R81.H1 ;  /* 0x00000051ff51723e */ /* 0x000fe200030006ff */
[----:B------:R-:W-:Y:S01]  /*9700*/  HADD2.F32 R51, -RZ, R4.H1_H1 ;  /* 0x30000004ff337230 */ /* 0x000fe20000004100 */
[-C--:B------:R-:W-:Y:S01]  /*9710*/  F2FP.F16.E4M3.UNPACK_B R55, R82.reuse ;  /* 0x00000052ff37723e */ /* 0x080fe200020006ff */
[--C-:B------:R-:W-:Y:S01]  /*9720*/  HADD2.F32 R0, -RZ, R2.reuse.H0_H0 ;  /* 0x20000002ff007230 */ /* 0x100fe20000004100 */
[----:B------:R-:W-:Y:S01]  /*9730*/  F2FP.F16.E4M3.UNPACK_B R82, R82.H1 ;  /* 0x00000052ff52723e */ /* 0x000fe200030006ff */
[----:B-1----:R-:W1:Y:S01]  /*9740*/  LDTM.x32 R4, tmem[UR4+0x60] ;  /* 0x00006004000479ee */ /* 0x002e6200082c0000 */
[----:B------:R-:W-:Y:S01]  /*9750*/  NOP ;  /* 0x0000000000007918 */ /* 0x000fe20000000000 */
[----:B------:R-:W-:Y:S01]  /*9760*/  IADD3 R115, PT, PT, R115, 0x190, RZ ;  /* 0x0000019073737810 */ /* 0x000fe20007ffe0ff */
[----:B------:R-:W-:Y:S01]  /*9770*/  HADD2.F32 R2, -RZ, R2.H1_H1 ;  /* 0x30000002ff027230 */ /* 0x000fe20000004100 */
[----:B------:R-:W-:Y:S01]  /*9780*/  F2FP.F16.E4M3.UNPACK_B R59, R83 ;  /* 0x00000053ff3b723e */ /* 0x000fe200020006ff */
[--C-:B------:R-:W-:Y:S01]  /*9790*/  HADD2.F32 R54, -RZ, R55.reuse.H0_H0 ;  /* 0x20000037ff367230 */ /* 0x100fe20000004100 */
[----:B------:R-:W-:Y:S01]  /*97a0*/  LOP3.LUT R115, R115, 0xfefffff8, RZ, 0xc0, !PT ;  /* 0xfefffff873737812 */ /* 0x000fe200078ec0ff */
[----:B------:R-:W-:Y:S01]  /*97b0*/  HADD2.F32 R55, -RZ, R55.H1_H1 ;  /* 0x30000037ff377230 */ /* 0x000fe20000004100 */
[----:B------:R-:W-:Y:S01]  /*97c0*/  F2FP.F16.E4M3.UNPACK_B R63, R84 ;  /* 0x00000054ff3f723e */ /* 0x000fe200020006ff */
[--C-:B------:R-:W-:Y:S01]  /*97d0*/  HADD2.F32 R58, -RZ, R59.reuse.H0_H0 ;  /* 0x2000003bff3a7230 */ /* 0x100fe20000004100 */
[----:B-1----:R1:W-:Y:S01]  /*97e0*/  SYNCS.ARRIVE.TRANS64.RED.A1T0 RZ, [R115+URZ], RZ ;  /* 0x000000ff73ff79a7 */ /* 0x0023e200081004ff */
[----:B------:R-:W-:Y:S01]  /*97f0*/  HADD2.F32 R59, -RZ, R59.H1_H1 ;  /* 0x3000003bff3b7230 */ /* 0x000fe20000004100 */
[----:B------:R-:W-:Y:S01]  /*9800*/  F2FP.F16.E4M3.UNPACK_B R67, R85 ;  /* 0x00000055ff43723e */ /* 0x000fe200020006ff */
[--C-:B------:R-:W-:Y:S01]  /*9810*/  HADD2.F32 R62, -RZ, R63.reuse.H0_H0 ;  /* 0x2000003fff3e7230 */ /* 0x100fe20000004100 */
[----:B------:R-:W-:Y:S01]  /*9820*/  F2FP.F16.E4M3.UNPACK_B R71, R86 ;  /* 0x00000056ff47723e */ /* 0x000fe200020006ff */
[----:B------:R-:W-:Y:S01]  /*9830*/  HADD2.F32 R63, -RZ, R63.H1_H1 ;  /* 0x3000003fff3f7230 */ /* 0x000fe20000004100 */
[----:B------:R-:W-:Y:S01]  /*9840*/  F2FP.F16.E4M3.UNPACK_B R75, R87 ;  /* 0x00000057ff4b723e */ /* 0x000fe200020006ff */
[--C-:B------:R-:W-:Y:S01]  /*9850*/  HADD2.F32 R66, -RZ, R67.reuse.H0_H0 ;  /* 0x20000043ff427230 */ /* 0x100fe20000004100 */
[----:B------:R-:W-:Y:S01]  /*9860*/  F2FP.F16.E4M3.UNPACK_B R83, R83.H1 ;  /* 0x00000053ff53723e */ /* 0x000fe200030006ff */
[----:B------:R-:W-:Y:S01]  /*9870*/  HADD2.F32 R67, -RZ, R67.H1_H1 ;  /* 0x30000043ff437230 */ /* 0x000fe20000004100 */
[----:B------:R-:W-:Y:S01]  /*9880*/  F2FP.F16.E4M3.UNPACK_B R84, R84.H1 ;  /* 0x00000054ff54723e */ /* 0x000fe200030006ff */
[--C-:B------:R-:W-:Y:S01]  /*9890*/  HADD2.F32 R70, -RZ, R71.reuse.H0_H0 ;  /* 0x20000047ff467230 */ /* 0x100fe20000004100 */
[----:B------:R-:W-:Y:S01]  /*98a0*/  F2FP.F16.E4M3.UNPACK_B R85, R85.H1 ;  /* 0x00000055ff55723e */ /* 0x000fe200030006ff */
[----:B------:R-:W-:Y:S02]  /*98b0*/  HADD2.F32 R71, -RZ, R71.H1_H1 ;  /* 0x30000047ff477230 */ /* 0x000fe40000004100 */
[C---:B------:R-:W-:Y:S01]  /*98c0*/  FMUL R4, R47.reuse, R4 ;  /* 0x000000042f047220 */ /* 0x040fe20000400000 */
[C---:B------:R-:W-:Y:S01]  /*98d0*/  FMUL R5, R47.reuse, R5 ;  /* 0x000000052f057220 */ /* 0x040fe20000400000 */
[--C-:B------:R-:W-:Y:S02]  /*98e0*/  HADD2.F32 R3, -RZ, R80.reuse.H0_H0 ;  /* 0x20000050ff037230 */ /* 0x100fe40000004100 */
[----:B------:R-:W-:Y:S01]  /*98f0*/  FMUL R8, R47, R8 ;  /* 0x000000082f087220 */ /* 0x000fe20000400000 */
[C---:B------:R-:W-:Y:S01]  /*9900*/  FFMA R4, R49.reuse, R0, R4 ;  /* 0x0000000031047223 */ /* 0x040fe20000000004 */
        /* <DEDUP_REMOVED lines=12> */
[--C-:B------:R-:W-:Y:S02]  /*99d0*/  HADD2.F32 R74, -RZ, R75.reuse.H0_H0 ;  /* 0x2000004bff4a7230 */ /* 0x100fe40000004100 */
[C---:B------:R-:W-:Y:S01]  /*99e0*/  FMUL R28, R47.reuse, R32 ;  /* 0x000000202f1c7220 */ /* 0x040fe20000400000 */
[----:B------:R-:W-:Y:S02]  /*99f0*/  HADD2.F32 R75, -RZ, R75.H1_H1 ;  /* 0x3000004bff4b7230 */ /* 0x000fe40000004100 */
[C---:B------:R-:W-:Y:S01]  /*9a00*/  FMUL R29, R47.reuse, R33 ;  /* 0x000000212f1d7220 */ /* 0x040fe20000400000 */
[----:B------:R-:W-:Y:S02]  /*9a10*/  HADD2.F32 R48, -RZ, R80.H1_H1 ;  /* 0x30000050ff307230 */ /* 0x000fe40000004100 */
[C---:B------:R-:W-:Y:S01]  /*9a20*/  FMUL R6, R47.reuse, R6 ;  /* 0x000000062f067220 */ /* 0x040fe20000400000 */
[C---:B------:R-:W-:Y:S01]  /*9a30*/  FMUL R7, R47.reuse, R7 ;  /* 0x000000072f077220 */ /* 0x040fe20000400000 */
[--C-:B------:R-:W-:Y:S02]  /*9a40*/  HADD2.F32 R52, -RZ, R81.reuse.H0_H0 ;  /* 0x20000051ff347230 */ /* 0x100fe40000004100 */
[----:B------:R-:W-:Y:S01]  /*9a50*/  FMUL R10, R47, R10 ;  /* 0x0000000a2f0a7220 */ /* 0x000fe20000400000 */
[C---:B------:R-:W-:Y:S01]  /*9a60*/  FFMA R6, R49.reuse, R3, R6 ;  /* 0x0000000331067223 */ /* 0x040fe20000000006 */
[----:B------:R-:W-:Y:S02]  /*9a70*/  HADD2.F32 R53, -RZ, R81.H1_H1 ;  /* 0x30000051ff357230 */ /* 0x000fe40000004100 */
[C---:B------:R-:W-:Y:S01]  /*9a80*/  FFMA R7, R49.reuse, R48, R7 ;  /* 0x0000003031077223 */ /* 0x040fe20000000007 */
[C---:B------:R-:W-:Y:S01]  /*9a90*/  FFMA R8, R49.reuse, R50, R8 ;  /* 0x0000003231087223 */ /* 0x040fe20000000008 */
[C---:B------:R-:W-:Y:S01]  /*9aa0*/  FFMA R9, R49.reuse, R51, R9 ;  /* 0x0000003331097223 */ /* 0x040fe20000000009 */
[----:B------:R-:W-:Y:S01]  /*9ab0*/  FFMA R10, R49, R52, R10 ;  /* 0x00000034310a7223 */ /* 0x000fe2000000000a */
[----:B------:R-:W-:Y:S01]  /*9ac0*/  FMUL R11, R47, R11 ;  /* 0x0000000b2f0b7220 */ /* 0x000fe20000400000 */
[----:B------:R-:W-:Y:S01]  /*9ad0*/  F2FP.F16.E4M3.UNPACK_B R86, R86.H1 ;  /* 0x00000056ff56723e */ /* 0x000fe200030006ff */
[--C-:B------:R-:W-:Y:S01]  /*9ae0*/  HADD2.F32 R56, -RZ, R82.reuse.H0_H0 ;  /* 0x20000052ff387230 */ /* 0x100fe20000004100 */
[----:B------:R-:W-:Y:S01]  /*9af0*/  F2FP.SATFINITE.RELU.E4M3.F32.PACK_AB_MERGE_C R6, R7, R6, RZ ;  /* 0x000000060706723e */ /* 0x000fe200048078ff */
[C---:B------:R-:W-:Y:S01]  /*9b00*/  FFMA R11, R49.reuse, R53, R11 ;  /* 0x00000035310b7223 */ /* 0x040fe2000000000b */
[C---:B------:R-:W-:Y:S01]  /*9b10*/  FFMA R12, R49.reuse, R54, R12 ;  /* 0x00000036310c7223 */ /* 0x040fe2000000000c */
[----:B------:R-:W-:Y:S01]  /*9b20*/  FFMA R13, R49, R55, R13 ;  /* 0x00000037310d7223 */ /* 0x000fe2000000000d */
[----:B------:R-:W-:Y:S01]  /*9b30*/  F2FP.SATFINITE.RELU.E4M3.F32.PACK_AB_MERGE_C R4, R5, R4, R6 ;  /* 0x000000040504723e */ /* 0x000fe20004807806 */
[----:B------:R-:W-:Y:S01]  /*9b40*/  HADD2.F32 R57, -RZ, R82.H1_H1 ;  /* 0x30000052ff397230 */ /* 0x000fe20000004100 */
[----:B------:R-:W-:Y:S01]  /*9b50*/  F2FP.SATFINITE.RELU.E4M3.F32.PACK_AB_MERGE_C R10, R11, R10, RZ ;  /* 0x0000000a0b0a723e */ /* 0x000fe200048078ff */
[C---:B------:R-:W-:Y:S01]  /*9b60*/  FMUL R14, R47.reuse, R14 ;  /* 0x0000000e2f0e7220 */ /* 0x040fe20000400000 */
[----:B------:R-:W-:Y:S01]  /*9b70*/  FMUL R15, R47, R15 ;  /* 0x0000000f2f0f7220 */ /* 0x000fe20000400000 */
[--C-:B------:R-:W-:Y:S01]  /*9b80*/  HADD2.F32 R60, -RZ, R83.reuse.H0_H0 ;  /* 0x20000053ff3c7230 */ /* 0x100fe20000004100 */
[----:B------:R-:W-:Y:S01]  /*9b90*/  F2FP.SATFINITE.RELU.E4M3.F32.PACK_AB_MERGE_C R5, R9, R8, R10 ;  /* 0x000000080905723e */ /* 0x000fe2000480780a */
[C---:B------:R-:W-:Y:S01]  /*9ba0*/  FFMA R14, R49.reuse, R56, R14 ;  /* 0x00000038310e7223 */ /* 0x040fe2000000000e */
[C---:B------:R-:W-:Y:S01]  /*9bb0*/  FFMA R15, R49.reuse, R57, R15 ;  /* 0x00000039310f7223 */ /* 0x040fe2000000000f */
[C---:B------:R-:W-:Y:S01]  /*9bc0*/  FFMA R16, R49.reuse, R58, R16 ;  /* 0x0000003a31107223 */ /* 0x040fe20000000010 */
[----:B------:R-:W-:Y:S01]  /*9bd0*/  FFMA R17, R49, R59, R17 ;  /* 0x0000003b31117223 */ /* 0x000fe20000000011 */
[----:B------:R-:W-:Y:S02]  /*9be0*/  HADD2.F32 R61, -RZ, R83.H1_H1 ;  /* 0x30000053ff3d7230 */ /* 0x000fe40000004100 */
[C---:B------:R-:W-:Y:S01]  /*9bf0*/  FMUL R18, R47.reuse, R18 ;  /* 0x000000122f127220 */ /* 0x040fe20000400000 */
[C---:B------:R-:W-:Y:S01]  /*9c00*/  FMUL R19, R47.reuse, R19 ;  /* 0x000000132f137220 */ /* 0x040fe20000400000 */
[--C-:B------:R-:W-:Y:S02]  /*9c10*/  HADD2.F32 R64, -RZ, R84.reuse.H0_H0 ;  /* 0x20000054ff407230 */ /* 0x100fe40000004100 */
[----:B------:R-:W-:Y:S01]  /*9c20*/  FMUL R22, R47, R22 ;  /* 0x000000162f167220 */ /* 0x000fe20000400000 */
[C---:B------:R-:W-:Y:S01]  /*9c30*/  FFMA R18, R49.reuse, R60, R18 ;  /* 0x0000003c31127223 */ /* 0x040fe20000000012 */
[----:B------:R-:W-:Y:S02]  /*9c40*/  HADD2.F32 R65, -RZ, R84.H1_H1 ;  /* 0x30000054ff417230 */ /* 0x000fe40000004100 */
[----:B------:R-:W-:Y:S01]  /*9c50*/  FFMA R19, R49, R61, R19 ;  /* 0x0000003d31137223 */ /* 0x000fe20000000013 */
[----:B------:R-:W-:Y:S01]  /*9c60*/  FMUL R23, R47, R23 ;  /* 0x000000172f177220 */ /* 0x000fe20000400000 */
[C---:B------:R-:W-:Y:S01]  /*9c70*/  FFMA R20, R49.reuse, R62, R20 ;  /* 0x0000003e31147223 */ /* 0x040fe20000000014 */
[C---:B------:R-:W-:Y:S01]  /*9c80*/  FFMA R21, R49.reuse, R63, R21 ;  /* 0x0000003f31157223 */ /* 0x040fe20000000015 */
[--C-:B------:R-:W-:Y:S02]  /*9c90*/  HADD2.F32 R68, -RZ, R85.reuse.H0_H0 ;  /* 0x20000055ff447230 */ /* 0x100fe40000004100 */
[----:B------:R-:W-:Y:S01]  /*9ca0*/  FFMA R22, R49, R64, R22 ;  /* 0x0000004031167223 */ /* 0x000fe20000000016 */
[----:B------:R-:W-:Y:S02]  /*9cb0*/  HADD2.F32 R69, -RZ, R85.H1_H1 ;  /* 0x30000055ff457230 */ /* 0x000fe40000004100 */
[----:B------:R-:W-:Y:S01]  /*9cc0*/  FMUL R3, R47, R26 ;  /* 0x0000001a2f037220 */ /* 0x000fe20000400000 */
[----:B------:R-:W-:Y:S01]  /*9cd0*/  FFMA R23, R49, R65, R23 ;  /* 0x0000004131177223 */ /* 0x000fe20000000017 */
[----:B------:R-:W-:Y:S01]  /*9ce0*/  FMUL R27, R47, R27 ;  /* 0x0000001b2f1b7220 */ /* 0x000fe20000400000 */
[C---:B------:R-:W-:Y:S01]  /*9cf0*/  FFMA R0, R49.reuse, R66, R0 ;  /* 0x0000004231007223 */ /* 0x040fe20000000000 */
[----:B------:R-:W-:Y:S01]  /*9d00*/  F2FP.F16.E4M3.UNPACK_B R87, R87.H1 ;  /* 0x00000057ff57723e */ /* 0x000fe200030006ff */
        /* <DEDUP_REMOVED lines=15> */
[----:B------:R-:W-:Y:S01]  /*9e00*/  F2FP.SATFINITE.RELU.E4M3.F32.PACK_AB_MERGE_C R14, R15, R14, RZ ;  /* 0x0000000e0f0e723e */ /* 0x000fe200048078ff */
[----:B------:R-:W-:Y:S01]  /*9e10*/  FFMA R28, R49, R74, R28 ;  /* 0x0000004a311c7223 */ /* 0x000fe2000000001c */
[----:B------:R-:W-:Y:S01]  /*9e20*/  F2FP.SATFINITE.RELU.E4M3.F32.PACK_AB_MERGE_C R7, R19, R18, RZ ;  /* 0x000000121307723e */ /* 0x000fe200048078ff */
[C---:B------:R-:W-:Y:S01]  /*9e30*/  FFMA R29, R49.reuse, R75, R29 ;  /* 0x0000004b311d7223 */ /* 0x040fe2000000001d */
[----:B------:R-:W-:Y:S01]  /*9e40*/  FFMA R30, R49, R76, R30 ;  /* 0x0000004c311e7223 */ /* 0x000fe2000000001e */
[----:B------:R-:W-:Y:S01]  /*9e50*/  F2FP.SATFINITE.RELU.E4M3.F32.PACK_AB_MERGE_C R22, R23, R22, RZ ;  /* 0x000000161716723e */ /* 0x000fe200048078ff */
[----:B------:R-:W-:Y:S01]  /*9e60*/  FFMA R35, R49, R77, R35 ;  /* 0x0000004d31237223 */ /* 0x000fe20000000023 */
[----:B------:R-:W-:Y:S02]  /*9e70*/  F2FP.SATFINITE.RELU.E4M3.F32.PACK_AB_MERGE_C R6, R13, R12, R14 ;  /* 0x0000000c0d06723e */ /* 0x000fe4000480780e */
[----:B------:R-:W-:Y:S02]  /*9e80*/  F2FP.SATFINITE.RELU.E4M3.F32.PACK_AB_MERGE_C R7, R17, R16, R7 ;  /* 0x000000101107723e */ /* 0x000fe40004807807 */
[----:B------:R-:W-:Y:S02]  /*9e90*/  F2FP.SATFINITE.RELU.E4M3.F32.PACK_AB_MERGE_C R20, R21, R20, R22 ;  /* 0x000000141514723e */ /* 0x000fe40004807816 */
[----:B------:R-:W-:Y:S01]  /*9ea0*/  F2FP.SATFINITE.RELU.E4M3.F32.PACK_AB_MERGE_C R3, R27, R3, RZ ;  /* 0x000000031b03723e */ /* 0x000fe200048078ff */
[----:B------:R1:W-:Y:S01]  /*9eb0*/  STS.128 [R104+UR45+0x5300], R4 ;  /* 0x0053000468007988 */ /* 0x0003e20008000c2d */
[----:B------:R-:W-:Y:S02]  /*9ec0*/  F2FP.SATFINITE.RELU.E4M3.F32.PACK_AB_MERGE_C R22, R31, R26, RZ ;  /* 0x0000001a1f16723e */ /* 0x000fe400048078ff */
[----:B------:R-:W-:Y:S02]  /*9ed0*/  F2FP.SATFINITE.RELU.E4M3.F32.PACK_AB_MERGE_C R23, R35, R30, RZ ;  /* 0x0000001e2317723e */ /* 0x000fe400048078ff */
[----:B------:R-:W-:Y:S02]  /*9ee0*/  F2FP.SATFINITE.RELU.E4M3.F32.PACK_AB_MERGE_C R21, R2, R0, R3 ;  /* 0x000000000215723e */ /* 0x000fe40004807803 */
[----:B------:R-:W-:Y:S02]  /*9ef0*/  F2FP.SATFINITE.RELU.E4M3.F32.PACK_AB_MERGE_C R22, R25, R24, R22 ;  /* 0x000000181916723e */ /* 0x000fe40004807816 */
[----:B------:R-:W-:Y:S02]  /*9f00*/  F2FP.SATFINITE.RELU.E4M3.F32.PACK_AB_MERGE_C R23, R29, R28, R23 ;  /* 0x0000001c1d17723e */ /* 0x000fe40004807817 */
[----:B------:R-:W-:Y:S03]  /*9f10*/  IADD3 R45, PT, PT, R45, 0x1, RZ ;  /* 0x000000012d2d7810 */ /* 0x000fe60007ffe0ff */
        /* <DEDUP_REMOVED lines=23> */
.L_x_155:
[----:B------:R-:W-:Y:S05]  /*a090*/  BSYNC.RECONVERGENT B0 ;  /* 0x0000000000007941 */ /* 0x000fea0003800200 */
.L_x_154:
[----:B------:R-:W-:Y:S01]  /*a0a0*/  BAR.SYNC.DEFER_BLOCKING 0x1, 0x80 ;  /* 0x0042000000007b1d */ /* 0x000fe20000010000 */
[----:B------:R-:W-:Y:S01]  /*a0b0*/  ISETP.NE.AND P2, PT, R114, RZ, PT ;  /* 0x000000ff7200720c */ /* 0x000fe20003f45270 */
[----:B------:R-:W-:Y:S01]  /*a0c0*/  IMAD.IADD R15, R43, 0x1, R98 ;  /* 0x000000012b0f7824 */ /* 0x000fe200078e0262 */
[----:B------:R-:W-:Y:S01]  /*a0d0*/  ISETP.NE.AND P0, PT, R116, 0x2, PT ;  /* 0x000000027400780c */ /* 0x000fe20003f05270 */
[----:B------:R-:W-:Y:S01]  /*a0e0*/  IMAD.IADD R14, R44, 0x1, R99 ;  /* 0x000000012c0e7824 */ /* 0x000fe200078e0263 */
[----:B------:R-:W-:Y:S02]  /*a0f0*/  ISETP.NE.AND P1, PT, R45, 0x4, PT ;  /* 0x000000042d00780c */ /* 0x000fe40003f25270 */
[----:B------:R-:W-:Y:S02]  /*a100*/  SEL R2, RZ, 0x1, P0 ;  /* 0x00000001ff027807 */ /* 0x000fe40000000000 */
[----:B------:R-:W-:Y:S02]  /*a110*/  SEL R0, RZ, 0x1, P1 ;  /* 0x00000001ff007807 */ /* 0x000fe40000800000 */
[----:B------:R-:W-:Y:S02]  /*a120*/  LOP3.LUT R110, R110, R2, RZ, 0x3c, !PT ;  /* 0x000000026e6e7212 */ /* 0x000fe400078e3cff */
[----:B------:R-:W-:Y:S02]  /*a130*/  LOP3.LUT R111, R111, R0, RZ, 0x3c, !PT ;  /* 0x000000006f6f7212 */ /* 0x000fe400078e3cff */
[----:B------:R-:W-:Y:S02]  /*a140*/  @P2 R2UR UR36, R107 ;  /* 0x000000006b2422ca */ /* 0x000fe400000e0000 */
[----:B------:R-:W-:Y:S02]  /*a150*/  SEL R116, R116, RZ, P0 ;  /* 0x000000ff74747207 */ /* 0x000fe40000000000 */
[----:B------:R-:W-:Y:S01]  /*a160*/  SEL R45, R45, RZ, P1 ;  /* 0x000000ff2d2d7207 */ /* 0x000fe20000800000 */
[----:B------:R-:W-:Y:S10]  /*a170*/  @P2 BRA `(.L_x_156) ;  /* 0xffffffb800e82947 */ /* 0x000ff4000383ffff */
[----:B------:R-:W-:Y:S05]  /*a180*/  EXIT ;  /* 0x000000000000794d */ /* 0x000fea0003800000 */
.L_x_25:
[----:B--2---:R2:W4:Y:S02]  /*a190*/  SYNCS.PHASECHK.TRANS64.TRYWAIT P0, [R2+URZ+0x1c0], R3 ;  /* 0x0001c003020075a7 */ /* 0x00452400080011ff */
[----:B----4-:R-:W-:Y:S05]  /*a1a0*/  @!P0 NANOSLEEP.SYNCS 0x989680 ;  /* 0x009896800000895d */ /* 0x010fea0003900000 */
[----:B------:R-:W4:Y:S02]  /*a1b0*/  @!P0 SYNCS.PHASECHK.TRANS64 P0, [R2+URZ+0x1c0], R3 ;  /* 0x0001c003020085a7 */ /* 0x000f2400080010ff */
[----:B----4-:R-:W-:Y:S05]  /*a1c0*/  @!P0 BRA `(.L_x_25) ;  /* 0xfffffffc00f08947 */ /* 0x010fea000383ffff */
[----:B------:R-:W-:Y:S05]  /*a1d0*/  BRA `(.L_x_157) ;  /* 0xffffff7400e47947 */ /* 0x000fea000383ffff */
.L_x_28:
[----:B------:R-:W-:-:S07]  /*a1e0*/  MOV R2, UR33 ;  /* 0x0000002100027c02 */ /* 0x000fce0008000f00 */
.L_x_158:
[----:B-1----:R1:W2:Y:S02]  /*a1f0*/  SYNCS.PHASECHK.TRANS64.TRYWAIT P0, [R2+URZ+0x80], R4 ;  /* 0x00008004020075a7 */ /* 0x0022a400080011ff */
[----:B--2---:R-:W-:Y:S05]  /*a200*/  @!P0 NANOSLEEP.SYNCS 0x989680 ;  /* 0x009896800000895d */ /* 0x004fea0003900000 */
[----:B------:R-:W2:Y:S02]  /*a210*/  @!P0 SYNCS.PHASECHK.TRANS64 P0, [R2+URZ+0x80], R4 ;  /* 0x00008004020085a7 */ /* 0x000ea400080010ff */
[----:B--2---:R-:W-:Y:S05]  /*a220*/  @!P0 BRA `(.L_x_158) ;  /* 0xfffffffc00f08947 */ /* 0x004fea000383ffff */
[----:B------:R-:W-:Y:S05]  /*a230*/  BRA `(.L_x_27) ;  /* 0xffffff78004c7947 */ /* 0x000fea000383ffff */
.L_x_35:
[----:B-1----:R-:W-:-:S07]  /*a240*/  MOV R2, UR17 ;  /* 0x0000001100027c02 */ /* 0x002fce0008000f00 */
.L_x_159:
[----:B-1----:R1:W2:Y:S02]  /*a250*/  SYNCS.PHASECHK.TRANS64.TRYWAIT P0, [R2+URZ+0x80], R4 ;  /* 0x00008004020075a7 */ /* 0x0022a400080011ff */
[----:B--2---:R-:W-:Y:S05]  /*a260*/  @!P0 NANOSLEEP.SYNCS 0x989680 ;  /* 0x009896800000895d */ /* 0x004fea0003900000 */
[----:B------:R-:W2:Y:S02]  /*a270*/  @!P0 SYNCS.PHASECHK.TRANS64 P0, [R2+URZ+0x80], R4 ;  /* 0x00008004020085a7 */ /* 0x000ea400080010ff */
[----:B--2---:R-:W-:Y:S05]  /*a280*/  @!P0 BRA `(.L_x_159) ;  /* 0xfffffffc00f08947 */ /* 0x004fea000383ffff */
[----:B------:R-:W-:Y:S05]  /*a290*/  BRA `(.L_x_34) ;  /* 0xffffff7c000c7947 */ /* 0x000fea000383ffff */
.L_x_40:
[----:B-1----:R1:W2:Y:S02]  /*a2a0*/  SYNCS.PHASECHK.TRANS64.TRYWAIT P0, [R2+URZ+0x150], R3 ;  /* 0x00015003020075a7 */ /* 0x0022a400080011ff */
[----:B--2---:R-:W-:Y:S05]  /*a2b0*/  @!P0 NANOSLEEP.SYNCS 0x989680 ;  /* 0x009896800000895d */ /* 0x004fea0003900000 */
[----:B------:R-:W2:Y:S02]  /*a2c0*/  @!P0 SYNCS.PHASECHK.TRANS64 P0, [R2+URZ+0x150], R3 ;  /* 0x00015003020085a7 */ /* 0x000ea400080010ff */
[----:B--2---:R-:W-:Y:S05]  /*a2d0*/  @!P0 BRA `(.L_x_40) ;  /* 0xfffffffc00f08947 */ /* 0x004fea000383ffff */
[----:B------:R-:W-:Y:S05]  /*a2e0*/  BRA `(.L_x_160) ;  /* 0xffffff7c00b07947 */ /* 0x000fea000383ffff */
.L_x_44:
[----:B---3--:R-:W-:-:S07]  /*a2f0*/  MOV R0, UR4 ;  /* 0x0000000400007c02 */ /* 0x008fce0008000f00 */
.L_x_161:
[----:B-1----:R1:W2:Y:S02]  /*a300*/  SYNCS.PHASECHK.TRANS64.TRYWAIT P0, [R0+URZ], R2 ;  /* 0x00000002000075a7 */ /* 0x0022a400080011ff */
[----:B--2---:R-:W-:Y:S05]  /*a310*/  @!P0 NANOSLEEP.SYNCS 0x989680 ;  /* 0x009896800000895d */ /* 0x004fea0003900000 */
[----:B------:R-:W2:Y:S02]  /*a320*/  @!P0 SYNCS.PHASECHK.TRANS64 P0, [R0+URZ], R2 ;  /* 0x00000002000085a7 */ /* 0x000ea400080010ff */
[----:B--2---:R-:W-:Y:S05]  /*a330*/  @!P0 BRA `(.L_x_161) ;  /* 0xfffffffc00f08947 */ /* 0x004fea000383ffff */
[----:B------:R-:W-:Y:S05]  /*a340*/  BRA `(.L_x_162) ;  /* 0xffffff8400207947 */ /* 0x000fea000383ffff */
.L_x_45:
[----:B---3--:R-:W-:-:S07]  /*a350*/  MOV R0, UR4 ;  /* 0x0000000400007c02 */ /* 0x008fce0008000f00 */
.L_x_163:
[----:B-1----:R1:W2:Y:S02]  /*a360*/  SYNCS.PHASECHK.TRANS64.TRYWAIT P0, [R0+URZ], R3 ;  /* 0x00000003000075a7 */ /* 0x0022a400080011ff */
[----:B--2---:R-:W-:Y:S05]  /*a370*/  @!P0 NANOSLEEP.SYNCS 0x989680 ;  /* 0x009896800000895d */ /* 0x004fea0003900000 */
[----:B------:R-:W2:Y:S02]  /*a380*/  @!P0 SYNCS.PHASECHK.TRANS64 P0, [R0+URZ], R3 ;  /* 0x00000003000085a7 */ /* 0x000ea400080010ff */
[----:B--2---:R-:W-:Y:S05]  /*a390*/  @!P0 BRA `(.L_x_163) ;  /* 0xfffffffc00f08947 */ /* 0x004fea000383ffff */
[----:B------:R-:W-:Y:S05]  /*a3a0*/  BRA `(.L_x_164) ;  /* 0xffffff84002c7947 */ /* 0x000fea000383ffff */
.L_x_46:
[----:B---3--:R-:W-:-:S07]  /*a3b0*/  MOV R0, UR4 ;  /* 0x0000000400007c02 */ /* 0x008fce0008000f00 */
.L_x_165:
[----:B-1----:R1:W2:Y:S02]  /*a3c0*/  SYNCS.PHASECHK.TRANS64.TRYWAIT P0, [R0+URZ], R3 ;  /* 0x00000003000075a7 */ /* 0x0022a400080011ff */
[----:B--2---:R-:W-:Y:S05]  /*a3d0*/  @!P0 NANOSLEEP.SYNCS 0x989680 ;  /* 0x009896800000895d */ /* 0x004fea0003900000 */
[----:B------:R-:W2:Y:S02]  /*a3e0*/  @!P0 SYNCS.PHASECHK.TRANS64 P0, [R0+URZ], R3 ;  /* 0x00000003000085a7 */ /* 0x000ea400080010ff */
[----:B--2---:R-:W-:Y:S05]  /*a3f0*/  @!P0 BRA `(.L_x_165) ;  /* 0xfffffffc00f08947 */ /* 0x004fea000383ffff */
[----:B------:R-:W-:Y:S05]  /*a400*/  BRA `(.L_x_166) ;  /* 0xffffff8400387947 */ /* 0x000fea000383ffff */
.L_x_47:
[----:B---3--:R-:W-:-:S07]  /*a410*/  MOV R0, UR4 ;  /* 0x0000000400007c02 */ /* 0x008fce0008000f00 */
.L_x_167:
[----:B-1----:R1:W2:Y:S02]  /*a420*/  SYNCS.PHASECHK.TRANS64.TRYWAIT P0, [R0+URZ], R3 ;  /* 0x00000003000075a7 */ /* 0x0022a400080011ff */
[----:B--2---:R-:W-:Y:S05]  /*a430*/  @!P0 NANOSLEEP.SYNCS 0x989680 ;  /* 0x009896800000895d */ /* 0x004fea0003900000 */
[----:B------:R-:W2:Y:S02]  /*a440*/  @!P0 SYNCS.PHASECHK.TRANS64 P0, [R0+URZ], R3 ;  /* 0x00000003000085a7 */ /* 0x000ea400080010ff */
[----:B--2---:R-:W-:Y:S05]  /*a450*/  @!P0 BRA `(.L_x_167) ;  /* 0xfffffffc00f08947 */ /* 0x004fea000383ffff */
[----:B------:R-:W-:Y:S05]  /*a460*/  BRA `(.L_x_168) ;  /* 0xffffff8400447947 */ /* 0x000fea000383ffff */
.L_x_48:
[----:B---3--:R-:W-:-:S07]  /*a470*/  MOV R0, UR4 ;  /* 0x0000000400007c02 */ /* 0x008fce0008000f00 */
.L_x_169:
[----:B-1----:R1:W2:Y:S02]  /*a480*/  SYNCS.PHASECHK.TRANS64.TRYWAIT P0, [R0+URZ], R3 ;  /* 0x00000003000075a7 */ /* 0x0022a400080011ff */
[----:B--2---:R-:W-:Y:S05]  /*a490*/  @!P0 NANOSLEEP.SYNCS 0x989680 ;  /* 0x009896800000895d */ /* 0x004fea0003900000 */
[----:B------:R-:W2:Y:S02]  /*a4a0*/  @!P0 SYNCS.PHASECHK.TRANS64 P0, [R0+URZ], R3 ;  /* 0x00000003000085a7 */ /* 0x000ea400080010ff */
[----:B--2---:R-:W-:Y:S05]  /*a4b0*/  @!P0 BRA `(.L_x_169) ;  /* 0xfffffffc00f08947 */ /* 0x004fea000383ffff */
[----:B------:R-:W-:Y:S05]  /*a4c0*/  BRA `(.L_x_170) ;  /* 0xffffff8400507947 */ /* 0x000fea000383ffff */
.L_x_49:
[----:B---3--:R-:W-:-:S07]  /*a4d0*/  MOV R0, UR4 ;  /* 0x0000000400007c02 */ /* 0x008fce0008000f00 */
.L_x_171:
[----:B-1----:R1:W2:Y:S02]  /*a4e0*/  SYNCS.PHASECHK.TRANS64.TRYWAIT P0, [R0+URZ], R3 ;  /* 0x00000003000075a7 */ /* 0x0022a400080011ff */
[----:B--2---:R-:W-:Y:S05]  /*a4f0*/  @!P0 NANOSLEEP.SYNCS 0x989680 ;  /* 0x009896800000895d */ /* 0x004fea0003900000 */
[----:B------:R-:W2:Y:S02]  /*a500*/  @!P0 SYNCS.PHASECHK.TRANS64 P0, [R0+URZ], R3 ;  /* 0x00000003000085a7 */ /* 0x000ea400080010ff */
[----:B--2---:R-:W-:Y:S05]  /*a510*/  @!P0 BRA `(.L_x_171) ;  /* 0xfffffffc00f08947 */ /* 0x004fea000383ffff */
[----:B------:R-:W-:Y:S05]  /*a520*/  BRA `(.L_x_172) ;  /* 0xffffff84005c7947 */ /* 0x000fea000383ffff */
.L_x_50:
[----:B---3--:R-:W-:-:S07]  /*a530*/  MOV R0, UR4 ;  /* 0x0000000400007c02 */ /* 0x008fce0008000f00 */
.L_x_173:
[----:B-1----:R1:W2:Y:S02]  /*a540*/  SYNCS.PHASECHK.TRANS64.TRYWAIT P0, [R0+URZ], R3 ;  /* 0x00000003000075a7 */ /* 0x0022a400080011ff */
[----:B--2---:R-:W-:Y:S05]  /*a550*/  @!P0 NANOSLEEP.SYNCS 0x989680 ;  /* 0x009896800000895d */ /* 0x004fea0003900000 */
[----:B------:R-:W2:Y:S02]  /*a560*/  @!P0 SYNCS.PHASECHK.TRANS64 P0, [R0+URZ], R3 ;  /* 0x00000003000085a7 */ /* 0x000ea400080010ff */
[----:B--2---:R-:W-:Y:S05]  /*a570*/  @!P0 BRA `(.L_x_173) ;  /* 0xfffffffc00f08947 */ /* 0x004fea000383ffff */
[----:B------:R-:W-:Y:S05]  /*a580*/  BRA `(.L_x_174) ;  /* 0xffffff8400687947 */ /* 0x000fea000383ffff */
.L_x_51:
[----:B---3--:R-:W-:-:S07]  /*a590*/  MOV R0, UR4 ;  /* 0x0000000400007c02 */ /* 0x008fce0008000f00 */
.L_x_175:
[----:B-1----:R1:W2:Y:S02]  /*a5a0*/  SYNCS.PHASECHK.TRANS64.TRYWAIT P0, [R0+URZ], R3 ;  /* 0x00000003000075a7 */ /* 0x0022a400080011ff */
[----:B--2---:R-:W-:Y:S05]  /*a5b0*/  @!P0 NANOSLEEP.SYNCS 0x989680 ;  /* 0x009896800000895d */ /* 0x004fea0003900000 */
[----:B------:R-:W2:Y:S02]  /*a5c0*/  @!P0 SYNCS.PHASECHK.TRANS64 P0, [R0+URZ], R3 ;  /* 0x00000003000085a7 */ /* 0x000ea400080010ff */
[----:B--2---:R-:W-:Y:S05]  /*a5d0*/  @!P0 BRA `(.L_x_175) ;  /* 0xfffffffc00f08947 */ /* 0x004fea000383ffff */
[----:B------:R-:W-:Y:S05]  /*a5e0*/  BRA `(.L_x_176) ;  /* 0xffffff8400747947 */ /* 0x000fea000383ffff */
.L_x_52:
[----:B---3--:R-:W-:-:S07]  /*a5f0*/  MOV R0, UR4 ;  /* 0x0000000400007c02 */ /* 0x008fce0008000f00 */
.L_x_177:
[----:B-1----:R1:W2:Y:S02]  /*a600*/  SYNCS.PHASECHK.TRANS64.TRYWAIT P0, [R0+URZ], R3 ;  /* 0x00000003000075a7 */ /* 0x0022a400080011ff */
[----:B--2---:R-:W-:Y:S05]  /*a610*/  @!P0 NANOSLEEP.SYNCS 0x989680 ;  /* 0x009896800000895d */ /* 0x004fea0003900000 */
[----:B------:R-:W2:Y:S02]  /*a620*/  @!P0 SYNCS.PHASECHK.TRANS64 P0, [R0+URZ], R3 ;  /* 0x00000003000085a7 */ /* 0x000ea400080010ff */
[----:B--2---:R-:W-:Y:S05]  /*a630*/  @!P0 BRA `(.L_x_177) ;  /* 0xfffffffc00f08947 */ /* 0x004fea000383ffff */
[----:B------:R-:W-:Y:S05]  /*a640*/  BRA `(.L_x_178) ;  /* 0xffffff8400807947 */ /* 0x000fea000383ffff */
.L_x_53:
[----:B---3--:R-:W-:-:S07]  /*a650*/  MOV R0, UR4 ;  /* 0x0000000400007c02 */ /* 0x008fce0008000f00 */
.L_x_179:
[----:B-1----:R1:W2:Y:S02]  /*a660*/  SYNCS.PHASECHK.TRANS64.TRYWAIT P0, [R0+URZ], R3 ;  /* 0x00000003000075a7 */ /* 0x0022a400080011ff */
[----:B--2---:R-:W-:Y:S05]  /*a670*/  @!P0 NANOSLEEP.SYNCS 0x989680 ;  /* 0x009896800000895d */ /* 0x004fea0003900000 */
[----:B------:R-:W2:Y:S02]  /*a680*/  @!P0 SYNCS.PHASECHK.TRANS64 P0, [R0+URZ], R3 ;  /* 0x00000003000085a7 */ /* 0x000ea400080010ff */
[----:B--2---:R-:W-:Y:S05]  /*a690*/  @!P0 BRA `(.L_x_179) ;  /* 0xfffffffc00f08947 */ /* 0x004fea000383ffff */
[----:B------:R-:W-:Y:S05]  /*a6a0*/  BRA `(.L_x_180) ;  /* 0xffffff84008c7947 */ /* 0x000fea000383ffff */
.L_x_54:
[----:B---3--:R-:W-:-:S07]  /*a6b0*/  MOV R0, UR4 ;  /* 0x0000000400007c02 */ /* 0x008fce0008000f00 */
.L_x_181:
[----:B-1----:R1:W2:Y:S02]  /*a6c0*/  SYNCS.PHASECHK.TRANS64.TRYWAIT P0, [R0+URZ], R3 ;  /* 0x00000003000075a7 */ /* 0x0022a400080011ff */
[----:B--2---:R-:W-:Y:S05]  /*a6d0*/  @!P0 NANOSLEEP.SYNCS 0x989680 ;  /* 0x009896800000895d */ /* 0x004fea0003900000 */
[----:B------:R-:W2:Y:S02]  /*a6e0*/  @!P0 SYNCS.PHASECHK.TRANS64 P0, [R0+URZ], R3 ;  /* 0x00000003000085a7 */ /* 0x000ea400080010ff */
[----:B--2---:R-:W-:Y:S05]  /*a6f0*/  @!P0 BRA `(.L_x_181) ;  /* 0xfffffffc00f08947 */ /* 0x004fea000383ffff */
[----:B------:R-:W-:Y:S05]  /*a700*/  BRA `(.L_x_182) ;  /* 0xffffff8400987947 */ /* 0x000fea000383ffff */
.L_x_55:
[----:B---3--:R-:W-:-:S07]  /*a710*/  MOV R0, UR4 ;  /* 0x0000000400007c02 */ /* 0x008fce0008000f00 */
.L_x_183:
[----:B-1----:R1:W2:Y:S02]  /*a720*/  SYNCS.PHASECHK.TRANS64.TRYWAIT P0, [R0+URZ], R3 ;  /* 0x00000003000075a7 */ /* 0x0022a400080011ff */
[----:B--2---:R-:W-:Y:S05]  /*a730*/  @!P0 NANOSLEEP.SYNCS 0x989680 ;  /* 0x009896800000895d */ /* 0x004fea0003900000 */
[----:B------:R-:W2:Y:S02]  /*a740*/  @!P0 SYNCS.PHASECHK.TRANS64 P0, [R0+URZ], R3 ;  /* 0x00000003000085a7 */ /* 0x000ea400080010ff */
[----:B--2---:R-:W-:Y:S05]  /*a750*/  @!P0 BRA `(.L_x_183) ;  /* 0xfffffffc00f08947 */ /* 0x004fea000383ffff */
[----:B------:R-:W-:Y:S05]  /*a760*/  BRA `(.L_x_184) ;  /* 0xffffff8400a47947 */ /* 0x000fea000383ffff */
.L_x_56:
[----:B---3--:R-:W-:-:S07]  /*a770*/  MOV R0, UR4 ;  /* 0x0000000400007c02 */ /* 0x008fce0008000f00 */
.L_x_185:
[----:B-1----:R1:W2:Y:S02]  /*a780*/  SYNCS.PHASECHK.TRANS64.TRYWAIT P0, [R0+URZ], R3 ;  /* 0x00000003000075a7 */ /* 0x0022a400080011ff */
[----:B--2---:R-:W-:Y:S05]  /*a790*/  @!P0 NANOSLEEP.SYNCS 0x989680 ;  /* 0x009896800000895d */ /* 0x004fea0003900000 */
[----:B------:R-:W2:Y:S02]  /*a7a0*/  @!P0 SYNCS.PHASECHK.TRANS64 P0, [R0+URZ], R3 ;  /* 0x00000003000085a7 */ /* 0x000ea400080010ff */
[----:B--2---:R-:W-:Y:S05]  /*a7b0*/  @!P0 BRA `(.L_x_185) ;  /* 0xfffffffc00f08947 */ /* 0x004fea000383ffff */
[----:B------:R-:W-:Y:S05]  /*a7c0*/  BRA `(.L_x_186) ;  /* 0xffffff8400b07947 */ /* 0x000fea000383ffff */
.L_x_57:
[----:B---3--:R-:W-:-:S07]  /*a7d0*/  MOV R0, UR4 ;  /* 0x0000000400007c02 */ /* 0x008fce0008000f00 */
.L_x_187:
[----:B-1----:R1:W2:Y:S02]  /*a7e0*/  SYNCS.PHASECHK.TRANS64.TRYWAIT P0, [R0+URZ], R3 ;  /* 0x00000003000075a7 */ /* 0x0022a400080011ff */
[----:B--2---:R-:W-:Y:S05]  /*a7f0*/  @!P0 NANOSLEEP.SYNCS 0x989680 ;  /* 0x009896800000895d */ /* 0x004fea0003900000 */
[----:B------:R-:W2:Y:S02]  /*a800*/  @!P0 SYNCS.PHASECHK.TRANS64 P0, [R0+URZ], R3 ;  /* 0x00000003000085a7 */ /* 0x000ea400080010ff */
[----:B--2---:R-:W-:Y:S05]  /*a810*/  @!P0 BRA `(.L_x_187) ;  /* 0xfffffffc00f08947 */ /* 0x004fea000383ffff */
[----:B------:R-:W-:Y:S05]  /*a820*/  BRA `(.L_x_188) ;  /* 0xffffff8400bc7947 */ /* 0x000fea000383ffff */
.L_x_58:
[----:B---3--:R-:W-:-:S07]  /*a830*/  MOV R0, UR4 ;  /* 0x0000000400007c02 */ /* 0x008fce0008000f00 */
.L_x_189:
[----:B-1----:R1:W2:Y:S02]  /*a840*/  SYNCS.PHASECHK.TRANS64.TRYWAIT P0, [R0+URZ], R3 ;  /* 0x00000003000075a7 */ /* 0x0022a400080011ff */
[----:B--2---:R-:W-:Y:S05]  /*a850*/  @!P0 NANOSLEEP.SYNCS 0x989680 ;  /* 0x009896800000895d */ /* 0x004fea0003900000 */
[----:B------:R-:W2:Y:S02]  /*a860*/  @!P0 SYNCS.PHASECHK.TRANS64 P0, [R0+URZ], R3 ;  /* 0x00000003000085a7 */ /* 0x000ea400080010ff */
[----:B--2---:R-:W-:Y:S05]  /*a870*/  @!P0 BRA `(.L_x_189) ;  /* 0xfffffffc00f08947 */ /* 0x004fea000383ffff */
[----:B------:R-:W-:Y:S05]  /*a880*/  BRA `(.L_x_190) ;  /* 0xffffff8400c87947 */ /* 0x000fea000383ffff */
.L_x_61:
[----:B-1----:R1:W2:Y:S02]  /*a890*/  SYNCS.PHASECHK.TRANS64.TRYWAIT P0, [R0+URZ+0x1b0], R4 ;  /* 0x0001b004000075a7 */ /* 0x0022a400080011ff */
[----:B--2---:R-:W-:Y:S05]  /*a8a0*/  @!P0 NANOSLEEP.SYNCS 0x989680 ;  /* 0x009896800000895d */ /* 0x004fea0003900000 */
[----:B------:R-:W2:Y:S02]  /*a8b0*/  @!P0 SYNCS.PHASECHK.TRANS64 P0, [R0+URZ+0x1b0], R4 ;  /* 0x0001b004000085a7 */ /* 0x000ea400080010ff */
[----:B--2---:R-:W-:Y:S05]  /*a8c0*/  @!P0 BRA `(.L_x_61) ;  /* 0xfffffffc00f08947 */ /* 0x004fea000383ffff */
[----:B------:R-:W-:Y:S05]  /*a8d0*/  BRA `(.L_x_191) ;  /* 0xffffff8800287947 */ /* 0x000fea000383ffff */
.L_x_62:
[----:B------:R-:W-:-:S07]  /*a8e0*/  MOV R0, UR5 ;  /* 0x0000000500007c02 */ /* 0x000fce0008000f00 */
.L_x_192:
[----:B-1----:R1:W2:Y:S02]  /*a8f0*/  SYNCS.PHASECHK.TRANS64.TRYWAIT P0, [R0+URZ+0x160], R5 ;  /* 0x00016005000075a7 */ /* 0x0022a400080011ff */
[----:B--2---:R-:W-:Y:S05]  /*a900*/  @!P0 NANOSLEEP.SYNCS 0x989680 ;  /* 0x009896800000895d */ /* 0x004fea0003900000 */
[----:B------:R-:W2:Y:S02]  /*a910*/  @!P0 SYNCS.PHASECHK.TRANS64 P0, [R0+URZ+0x160], R5 ;  /* 0x00016005000085a7 */ /* 0x000ea400080010ff */
[----:B--2---:R-:W-:Y:S05]  /*a920*/  @!P0 BRA `(.L_x_192) ;  /* 0xfffffffc00f08947 */ /* 0x004fea000383ffff */
[----:B------:R-:W-:Y:S05]  /*a930*/  BRA `(.L_x_193) ;  /* 0xffffff8800387947 */ /* 0x000fea000383ffff */
.L_x_63:
[----:B-1----:R1:W2:Y:S02]  /*a940*/  SYNCS.PHASECHK.TRANS64.TRYWAIT P1, [R0+URZ+0x150], R4 ;  /* 0x00015004000075a7 */ /* 0x0022a400080211ff */
[----:B--2---:R-:W-:Y:S05]  /*a950*/  @!P1 NANOSLEEP.SYNCS 0x989680 ;  /* 0x009896800000995d */ /* 0x004fea0003900000 */
[----:B------:R-:W2:Y:S02]  /*a960*/  @!P1 SYNCS.PHASECHK.TRANS64 P1, [R0+URZ+0x150], R4 ;  /* 0x00015004000095a7 */ /* 0x000ea400080210ff */
[----:B--2---:R-:W-:Y:S05]  /*a970*/  @!P1 BRA `(.L_x_63) ;  /* 0xfffffffc00f09947 */ /* 0x004fea000383ffff */
[----:B------:R-:W-:Y:S05]  /*a980*/  BRA `(.L_x_194) ;  /* 0xffffff8800687947 */ /* 0x000fea000383ffff */
.L_x_66:
[----:B------:R-:W-:-:S07]  /*a990*/  MOV R0, UR5 ;  /* 0x0000000500007c02 */ /* 0x000fce0008000f00 */
.L_x_195:
[----:B-1----:R1:W2:Y:S02]  /*a9a0*/  SYNCS.PHASECHK.TRANS64.TRYWAIT P0, [R0+URZ+0x160], R2 ;  /* 0x00016002000075a7 */ /* 0x0022a400080011ff */
[----:B--2---:R-:W-:Y:S05]  /*a9b0*/  @!P0 NANOSLEEP.SYNCS 0x989680 ;  /* 0x009896800000895d */ /* 0x004fea0003900000 */
[----:B------:R-:W2:Y:S02]  /*a9c0*/  @!P0 SYNCS.PHASECHK.TRANS64 P0, [R0+URZ+0x160], R2 ;  /* 0x00016002000085a7 */ /* 0x000ea400080010ff */
[----:B--2---:R-:W-:Y:S05]  /*a9d0*/  @!P0 BRA `(.L_x_195) ;  /* 0xfffffffc00f08947 */ /* 0x004fea000383ffff */
[----:B------:R-:W-:Y:S05]  /*a9e0*/  BRA `(.L_x_65) ;  /* 0xffffff8800bc7947 */ /* 0x000fea000383ffff */
.L_x_75:
[----:B-1----:R-:W-:-:S04]  /*a9f0*/  MOV R4, UR6 ;  /* 0x0000000600047c02 */ /* 0x002fc80008000f00 */
[----:B------:R1:W2:Y:S03]  /*aa00*/  SYNCS.PHASECHK.TRANS64.TRYWAIT P0, [R4+URZ+0x8], R5 ;  /* 0x00000805040075a7 */ /* 0x0002a600080011ff */
[----:B--2---:R-:W-:Y:S05]  /*aa10*/  @!P0 NANOSLEEP.SYNCS 0x989680 ;  /* 0x009896800000895d */ /* 0x004fea0003900000 */
[----:B------:R-:W2:Y:S02]  /*aa20*/  @!P0 SYNCS.PHASECHK.TRANS64 P0, [R4+URZ+0x8], R5 ;  /* 0x00000805040085a7 */ /* 0x000ea400080010ff */
[----:B--2---:R-:W-:Y:S05]  /*aa30*/  @!P0 BRA `(.L_x_75) ;  /* 0xfffffffc00ec8947 */ /* 0x004fea000383ffff */
[----:B------:R-:W-:Y:S05]  /*aa40*/  BRA `(.L_x_74) ;  /* 0xffffff8c00707947 */ /* 0x000fea000383ffff */
.L_x_77:
[----:B------:R-:W-:Y:S01]  /*aa50*/  BSSY B0, `(.L_x_196) ;  /* 0x0000006000007945 */ /* 0x000fe20003800000 */
[----:B------:R-:W-:-:S07]  /*aa60*/  MOV R15, 0xffffffff ;  /* 0xffffffff000f7802 */ /* 0x000fce0000000f00 */
[----:B-1---5:R-:W-:Y:S05]  /*aa70*/  WARPSYNC.COLLECTIVE R15, `(.L_x_197) ;  /* 0x000000000f0c7348 */ /* 0x022fea0003c00000 */
[----:B------:R-:W-:Y:S02]  /*aa80*/  ELECT P6, UR79, PT ;  /* 0x00000000004f782f */ /* 0x000fe400038c0000 */
[----:B------:R-:W-:Y:S01]  /*aa90*/  MOV R14, UR79 ;  /* 0x0000004f000e7c02 */ /* 0x000fe20008000f00 */
[----:B-1---5:R-:W-:Y:S10]  /*aaa0*/  ENDCOLLECTIVE ;  /* 0x000000000000791b */ /* 0x022ff40003800000 */
.L_x_197:
[----:B------:R-:W-:Y:S05]  /*aab0*/  BSYNC B0 ;  /* 0x0000000000007941 */ /* 0x000fea0003800000 */
.L_x_196:
[----:B------:R-:W-:Y:S05]  /*aac0*/  BRA `(.L_x_198) ;  /* 0xffffff8c00a07947 */ /* 0x000fea000383ffff */
.L_x_79:
[----:B-1----:R-:W-:-:S04]  /*aad0*/  MOV R2, UR6 ;  /* 0x0000000600027c02 */ /* 0x002fc80008000f00 */
[----:B------:R1:W2:Y:S03]  /*aae0*/  SYNCS.PHASECHK.TRANS64.TRYWAIT P0, [R2+URZ+0x8], R3 ;  /* 0x00000803020075a7 */ /* 0x0002a600080011ff */
[----:B--2---:R-:W-:Y:S05]  /*aaf0*/  @!P0 NANOSLEEP.SYNCS 0x989680 ;  /* 0x009896800000895d */ /* 0x004fea0003900000 */
[----:B------:R-:W2:Y:S02]  /*ab00*/  @!P0 SYNCS.PHASECHK.TRANS64 P0, [R2+URZ+0x8], R3 ;  /* 0x00000803020085a7 */ /* 0x000ea400080010ff */
[----:B--2---:R-:W-:Y:S05]  /*ab10*/  @!P0 BRA `(.L_x_79) ;  /* 0xfffffffc00ec8947 */ /* 0x004fea000383ffff */
[----:B------:R-:W-:Y:S05]  /*ab20*/  BRA `(.L_x_78) ;  /* 0xffffff8c00a47947 */ /* 0x000fea000383ffff */
.L_x_80:
[----:B-1----:R1:W2:Y:S02]  /*ab30*/  SYNCS.PHASECHK.TRANS64.TRYWAIT P0, [R0+URZ+0x150], R4 ;  /* 0x00015004000075a7 */ /* 0x0022a400080011ff */
[----:B--2---:R-:W-:Y:S05]  /*ab40*/  @!P0 NANOSLEEP.SYNCS 0x989680 ;  /* 0x009896800000895d */ /* 0x004fea0003900000 */
[----:B------:R-:W2:Y:S02]  /*ab50*/  @!P0 SYNCS.PHASECHK.TRANS64 P0, [R0+URZ+0x150], R4 ;  /* 0x00015004000085a7 */ /* 0x000ea400080010ff */
[----:B--2---:R-:W-:Y:S05]  /*ab60*/  @!P0 BRA `(.L_x_80) ;  /* 0xfffffffc00f08947 */ /* 0x004fea000383ffff */
[----:B------:R-:W-:Y:S05]  /*ab70*/  BRA `(.L_x_199) ;  /* 0xffffff9000807947 */ /* 0x000fea000383ffff */
.L_x_82:
[----:B------:R-:W-:-:S07]  /*ab80*/  MOV R0, UR10 ;  /* 0x0000000a00007c02 */ /* 0x000fce0008000f00 */
.L_x_200:
[----:B-1----:R1:W2:Y:S02]  /*ab90*/  SYNCS.PHASECHK.TRANS64.TRYWAIT P0, [R0+URZ+0x190], R4 ;  /* 0x00019004000075a7 */ /* 0x0022a400080011ff */
[----:B--2---:R-:W-:Y:S05]  /*aba0*/  @!P0 NANOSLEEP.SYNCS 0x989680 ;  /* 0x009896800000895d */ /* 0x004fea0003900000 */
[----:B------:R-:W2:Y:S02]  /*abb0*/  @!P0 SYNCS.PHASECHK.TRANS64 P0, [R0+URZ+0x190], R4 ;  /* 0x00019004000085a7 */ /* 0x000ea400080010ff */
[----:B--2---:R-:W-:Y:S05]  /*abc0*/  @!P0 BRA `(.L_x_200) ;  /* 0xfffffffc00f08947 */ /* 0x004fea000383ffff */
[----:B------:R-:W-:Y:S05]  /*abd0*/  BRA `(.L_x_201) ;  /* 0xffffff9000cc7947 */ /* 0x000fea000383ffff */
.L_x_85:
[----:B------:R-:W-:Y:S07]  /*abe0*/  MOV R0, UR9 ;  /* 0x0000000900007c02 */ /* 0x000fee0008000f00 */
.L_x_202:
[----:B-1----:R1:W2:Y:S02]  /*abf0*/  SYNCS.PHASECHK.TRANS64.TRYWAIT P0, [R0+URZ], R4 ;  /* 0x00000004000075a7 */ /* 0x0022a400080011ff */
[----:B--2---:R-:W-:Y:S05]  /*ac00*/  @!P0 NANOSLEEP.SYNCS 0x989680 ;  /* 0x009896800000895d */ /* 0x004fea0003900000 */
[----:B------:R-:W2:Y:S02]  /*ac10*/  @!P0 SYNCS.PHASECHK.TRANS64 P0, [R0+URZ], R4 ;  /* 0x00000004000085a7 */ /* 0x000ea400080010ff */
[----:B--2---:R-:W-:Y:S05]  /*ac20*/  @!P0 BRA `(.L_x_202) ;  /* 0xfffffffc00f08947 */ /* 0x004fea000383ffff */
[----:B------:R-:W-:Y:S05]  /*ac30*/  BRA `(.L_x_84) ;  /* 0xffffff9000e07947 */ /* 0x000fea000383ffff */
.L_x_89:
[----:B-1----:R-:W-:-:S07]  /*ac40*/  MOV R0, UR7 ;  /* 0x0000000700007c02 */ /* 0x002fce0008000f00 */
.L_x_203:
[----:B-1----:R1:W2:Y:S02]  /*ac50*/  SYNCS.PHASECHK.TRANS64.TRYWAIT P0, [R0+URZ], R2 ;  /* 0x00000002000075a7 */ /* 0x0022a400080011ff */
[----:B--2---:R-:W-:Y:S05]  /*ac60*/  @!P0 NANOSLEEP.SYNCS 0x989680 ;  /* 0x009896800000895d */ /* 0x004fea0003900000 */
[----:B------:R-:W2:Y:S02]  /*ac70*/  @!P0 SYNCS.PHASECHK.TRANS64 P0, [R0+URZ], R2 ;  /* 0x00000002000085a7 */ /* 0x000ea400080010ff */
[----:B--2---:R-:W-:Y:S05]  /*ac80*/  @!P0 BRA `(.L_x_203) ;  /* 0xfffffffc00f08947 */ /* 0x004fea000383ffff */
[----:B------:R-:W-:Y:S05]  /*ac90*/  BRA `(.L_x_204) ;  /* 0xffffff9400ac7947 */ /* 0x000fea000383ffff */
.L_x_90:
[----:B------:R-:W-:-:S07]  /*aca0*/  MOV R0, UR7 ;  /* 0x0000000700007c02 */ /* 0x000fce0008000f00 */
.L_x_205:
[----:B-1----:R1:W2:Y:S02]  /*acb0*/  SYNCS.PHASECHK.TRANS64.TRYWAIT P0, [R0+URZ], R3 ;  /* 0x00000003000075a7 */ /* 0x0022a400080011ff */
[----:B--2---:R-:W-:Y:S05]  /*acc0*/  @!P0 NANOSLEEP.SYNCS 0x989680 ;  /* 0x009896800000895d */ /* 0x004fea0003900000 */
[----:B------:R-:W2:Y:S02]  /*acd0*/  @!P0 SYNCS.PHASECHK.TRANS64 P0, [R0+URZ], R3 ;  /* 0x00000003000085a7 */ /* 0x000ea400080010ff */
[----:B--2---:R-:W-:Y:S05]  /*ace0*/  @!P0 BRA `(.L_x_205) ;  /* 0xfffffffc00f08947 */ /* 0x004fea000383ffff */
[----:B------:R-:W-:Y:S05]  /*acf0*/  BRA `(.L_x_206) ;  /* 0xffffff9400b87947 */ /* 0x000fea000383ffff */
.L_x_91:
[----:B------:R-:W-:-:S07]  /*ad00*/  MOV R0, UR7 ;  /* 0x0000000700007c02 */ /* 0x000fce0008000f00 */
.L_x_207:
[----:B-1----:R1:W2:Y:S02]  /*ad10*/  SYNCS.PHASECHK.TRANS64.TRYWAIT P0, [R0+URZ], R3 ;  /* 0x00000003000075a7 */ /* 0x0022a400080011ff */
[----:B--2---:R-:W-:Y:S05]  /*ad20*/  @!P0 NANOSLEEP.SYNCS 0x989680 ;  /* 0x009896800000895d */ /* 0x004fea0003900000 */
[----:B------:R-:W2:Y:S02]  /*ad30*/  @!P0 SYNCS.PHASECHK.TRANS64 P0, [R0+URZ], R3 ;  /* 0x00000003000085a7 */ /* 0x000ea400080010ff */
[----:B--2---:R-:W-:Y:S05]  /*ad40*/  @!P0 BRA `(.L_x_207) ;  /* 0xfffffffc00f08947 */ /* 0x004fea000383ffff */
[----:B------:R-:W-:Y:S05]  /*ad50*/  BRA `(.L_x_208) ;  /* 0xffffff9400c47947 */ /* 0x000fea000383ffff */
.L_x_94:
[----:B------:R-:W-:-:S07]  /*ad60*/  MOV R0, UR8 ;  /* 0x0000000800007c02 */ /* 0x000fce0008000f00 */
.L_x_209:
[----:B-1----:R1:W2:Y:S02]  /*ad70*/  SYNCS.PHASECHK.TRANS64.TRYWAIT P1, [R0+URZ+0x1d0], R2 ;  /* 0x0001d002000075a7 */ /* 0x0022a400080211ff */
[----:B--2---:R-:W-:Y:S05]  /*ad80*/  @!P1 NANOSLEEP.SYNCS 0x989680 ;  /* 0x009896800000995d */ /* 0x004fea0003900000 */
[----:B------:R-:W2:Y:S02]  /*ad90*/  @!P1 SYNCS.PHASECHK.TRANS64 P1, [R0+URZ+0x1d0], R2 ;  /* 0x0001d002000095a7 */ /* 0x000ea400080210ff */
[----:B--2---:R-:W-:Y:S05]  /*ada0*/  @!P1 BRA `(.L_x_209) ;  /* 0xfffffffc00f09947 */ /* 0x004fea000383ffff */
[----:B------:R-:W-:Y:S05]  /*adb0*/  BRA `(.L_x_210) ;  /* 0xffffff9800107947 */ /* 0x000fea000383ffff */
.L_x_99:
[----:B--2---:R2:W4:Y:S02]  /*adc0*/  SYNCS.PHASECHK.TRANS64.TRYWAIT P0, [R0+URZ+0x150], R2 ;  /* 0x00015002000075a7 */ /* 0x00452400080011ff */
[----:B----4-:R-:W-:Y:S05]  /*add0*/  @!P0 NANOSLEEP.SYNCS 0x989680 ;  /* 0x009896800000895d */ /* 0x010fea0003900000 */
[----:B------:R-:W4:Y:S02]  /*ade0*/  @!P0 SYNCS.PHASECHK.TRANS64 P0, [R0+URZ+0x150], R2 ;  /* 0x00015002000085a7 */ /* 0x000f2400080010ff */
[----:B----4-:R-:W-:Y:S05]  /*adf0*/  @!P0 BRA `(.L_x_99) ;  /* 0xfffffffc00f08947 */ /* 0x010fea000383ffff */
[----:B------:R-:W-:Y:S05]  /*ae00*/  BRA `(.L_x_211) ;  /* 0xffffff9c00247947 */ /* 0x000fea000383ffff */
.L_x_102:
[----:B------:R-:W-:Y:S07]  /*ae10*/  MOV R0, UR7 ;  /* 0x0000000700007c02 */ /* 0x000fee0008000f00 */
.L_x_212:
[----:B--2---:R2:W4:Y:S02]  /*ae20*/  SYNCS.PHASECHK.TRANS64.TRYWAIT P0, [R0+URZ+0x148], R2 ;  /* 0x00014802000075a7 */ /* 0x00452400080011ff */
[----:B----4-:R-:W-:Y:S05]  /*ae30*/  @!P0 NANOSLEEP.SYNCS 0x989680 ;  /* 0x009896800000895d */ /* 0x010fea0003900000 */
[----:B------:R-:W4:Y:S02]  /*ae40*/  @!P0 SYNCS.PHASECHK.TRANS64 P0, [R0+URZ+0x148], R2 ;  /* 0x00014802000085a7 */ /* 0x000f2400080010ff */
[----:B----4-:R-:W-:Y:S05]  /*ae50*/  @!P0 BRA `(.L_x_212) ;  /* 0xfffffffc00f08947 */ /* 0x010fea000383ffff */
[----:B------:R-:W-:Y:S05]  /*ae60*/  BRA `(.L_x_101) ;  /* 0xffffffa000047947 */ /* 0x000fea000383ffff */
.L_x_105:
[----:B------:R-:W-:Y:S07]  /*ae70*/  MOV R0, UR7 ;  /* 0x0000000700007c02 */ /* 0x000fee0008000f00 */
.L_x_213:
[----:B-1----:R1:W2:Y:S02]  /*ae80*/  SYNCS.PHASECHK.TRANS64.TRYWAIT P0, [R0+URZ+0x120], R14 ;  /* 0x0001200e000075a7 */ /* 0x0022a400080011ff */
[----:B--2---:R-:W-:Y:S05]  /*ae90*/  @!P0 NANOSLEEP.SYNCS 0x989680 ;  /* 0x009896800000895d */ /* 0x004fea0003900000 */
[----:B------:R-:W2:Y:S02]  /*aea0*/  @!P0 SYNCS.PHASECHK.TRANS64 P0, [R0+URZ+0x120], R14 ;  /* 0x0001200e000085a7 */ /* 0x000ea400080010ff */
[----:B--2---:R-:W-:Y:S05]  /*aeb0*/  @!P0 BRA `(.L_x_213) ;  /* 0xfffffffc00f08947 */ /* 0x004fea000383ffff */
[----:B------:R-:W-:Y:S05]  /*aec0*/  BRA `(.L_x_214) ;  /* 0xffffffa0007c7947 */ /* 0x000fea000383ffff */
.L_x_106:
[----:B------:R-:W-:Y:S07]  /*aed0*/  MOV R0, UR7 ;  /* 0x0000000700007c02 */ /* 0x000fee0008000f00 */
.L_x_215:
[----:B-1----:R1:W2:Y:S02]  /*aee0*/  SYNCS.PHASECHK.TRANS64.TRYWAIT P0, [R0+URZ+0x128], R14 ;  /* 0x0001280e000075a7 */ /* 0x0022a400080011ff */
[----:B--2---:R-:W-:Y:S05]  /*aef0*/  @!P0 NANOSLEEP.SYNCS 0x989680 ;  /* 0x009896800000895d */ /* 0x004fea0003900000 */
[----:B------:R-:W2:Y:S02]  /*af00*/  @!P0 SYNCS.PHASECHK.TRANS64 P0, [R0+URZ+0x128], R14 ;  /* 0x0001280e000085a7 */ /* 0x000ea400080010ff */
[----:B--2---:R-:W-:Y:S05]  /*af10*/  @!P0 BRA `(.L_x_215) ;  /* 0xfffffffc00f08947 */ /* 0x004fea000383ffff */
[----:B------:R-:W-:Y:S05]  /*af20*/  BRA `(.L_x_216) ;  /* 0xffffffa000d47947 */ /* 0x000fea000383ffff */
.L_x_107:
[----:B------:R-:W-:Y:S07]  /*af30*/  MOV R0, UR7 ;  /* 0x0000000700007c02 */ /* 0x000fee0008000f00 */
.L_x_217:
[----:B-1----:R1:W2:Y:S02]  /*af40*/  SYNCS.PHASECHK.TRANS64.TRYWAIT P0, [R0+URZ+0x130], R14 ;  /* 0x0001300e000075a7 */ /* 0x0022a400080011ff */
[----:B--2---:R-:W-:Y:S05]  /*af50*/  @!P0 NANOSLEEP.SYNCS 0x989680 ;  /* 0x009896800000895d */ /* 0x004fea0003900000 */
[----:B------:R-:W2:Y:S02]  /*af60*/  @!P0 SYNCS.PHASECHK.TRANS64 P0, [R0+URZ+0x130], R14 ;  /* 0x0001300e000085a7 */ /* 0x000ea400080010ff */
[----:B--2---:R-:W-:Y:S05]  /*af70*/  @!P0 BRA `(.L_x_217) ;  /* 0xfffffffc00f08947 */ /* 0x004fea000383ffff */
[----:B------:R-:W-:Y:S05]  /*af80*/  BRA `(.L_x_218) ;  /* 0xffffffa400307947 */ /* 0x000fea000383ffff */
.L_x_108:
[----:B------:R-:W-:Y:S07]  /*af90*/  MOV R0, UR7 ;  /* 0x0000000700007c02 */ /* 0x000fee0008000f00 */
.L_x_219:
[----:B-1----:R1:W2:Y:S02]  /*afa0*/  SYNCS.PHASECHK.TRANS64.TRYWAIT P0, [R0+URZ+0x138], R14 ;  /* 0x0001380e000075a7 */ /* 0x0022a400080011ff */
[----:B--2---:R-:W-:Y:S05]  /*afb0*/  @!P0 NANOSLEEP.SYNCS 0x989680 ;  /* 0x009896800000895d */ /* 0x004fea0003900000 */
[----:B------:R-:W2:Y:S02]  /*afc0*/  @!P0 SYNCS.PHASECHK.TRANS64 P0, [R0+URZ+0x138], R14 ;  /* 0x0001380e000085a7 */ /* 0x000ea400080010ff */
[----:B--2---:R-:W-:Y:S05]  /*afd0*/  @!P0 BRA `(.L_x_219) ;  /* 0xfffffffc00f08947 */ /* 0x004fea000383ffff */
[----:B------:R-:W-:Y:S05]  /*afe0*/  BRA `(.L_x_220) ;  /* 0xffffffa400d07947 */ /* 0x000fea000383ffff */
.L_x_110:
[----:B------:R-:W-:-:S07]  /*aff0*/  MOV R0, UR7 ;  /* 0x0000000700007c02 */ /* 0x000fce0008000f00 */
.L_x_221:
[----:B-1----:R1:W4:Y:S02]  /*b000*/  SYNCS.PHASECHK.TRANS64.TRYWAIT P0, [R0+URZ+0x120], R2 ;  /* 0x00012002000075a7 */ /* 0x00232400080011ff */
[----:B----4-:R-:W-:Y:S05]  /*b010*/  @!P0 NANOSLEEP.SYNCS 0x989680 ;  /* 0x009896800000895d */ /* 0x010fea0003900000 */
[----:B------:R-:W4:Y:S02]  /*b020*/  @!P0 SYNCS.PHASECHK.TRANS64 P0, [R0+URZ+0x120], R2 ;  /* 0x00012002000085a7 */ /* 0x000f2400080010ff */
[----:B----4-:R-:W-:Y:S05]  /*b030*/  @!P0 BRA `(.L_x_221) ;  /* 0xfffffffc00f08947 */ /* 0x010fea000383ffff */
[----:B------:R-:W-:Y:S05]  /*b040*/  BRA `(.L_x_222) ;  /* 0xffffffa800587947 */ /* 0x000fea000383ffff */
.L_x_111:
[----:B-1----:R-:W-:-:S07]  /*b050*/  MOV R0, UR7 ;  /* 0x0000000700007c02 */ /* 0x002fce0008000f00 */
.L_x_223:
[----:B-1----:R1:W4:Y:S02]  /*b060*/  SYNCS.PHASECHK.TRANS64.TRYWAIT P0, [R0+URZ+0x128], R2 ;  /* 0x00012802000075a7 */ /* 0x00232400080011ff */
[----:B----4-:R-:W-:Y:S05]  /*b070*/  @!P0 NANOSLEEP.SYNCS 0x989680 ;  /* 0x009896800000895d */ /* 0x010fea0003900000 */
[----:B------:R-:W4:Y:S02]  /*b080*/  @!P0 SYNCS.PHASECHK.TRANS64 P0, [R0+URZ+0x128], R2 ;  /* 0x00012802000085a7 */ /* 0x000f2400080010ff */
[----:B----4-:R-:W-:Y:S05]  /*b090*/  @!P0 BRA `(.L_x_223) ;  /* 0xfffffffc00f08947 */ /* 0x010fea000383ffff */
[----:B------:R-:W-:Y:S05]  /*b0a0*/  BRA `(.L_x_224) ;  /* 0xffffffa800487947 */ /* 0x000fea000383ffff */
.L_x_112:
[----:B-1----:R-:W-:-:S07]  /*b0b0*/  MOV R0, UR7 ;  /* 0x0000000700007c02 */ /* 0x002fce0008000f00 */
.L_x_225:
[----:B-1----:R1:W4:Y:S02]  /*b0c0*/  SYNCS.PHASECHK.TRANS64.TRYWAIT P0, [R0+URZ+0x130], R2 ;  /* 0x00013002000075a7 */ /* 0x00232400080011ff */
[----:B----4-:R-:W-:Y:S05]  /*b0d0*/  @!P0 NANOSLEEP.SYNCS 0x989680 ;  /* 0x009896800000895d */ /* 0x010fea0003900000 */
[----:B------:R-:W4:Y:S02]  /*b0e0*/  @!P0 SYNCS.PHASECHK.TRANS64 P0, [R0+URZ+0x130], R2 ;  /* 0x00013002000085a7 */ /* 0x000f2400080010ff */
[----:B----4-:R-:W-:Y:S05]  /*b0f0*/  @!P0 BRA `(.L_x_225) ;  /* 0xfffffffc00f08947 */ /* 0x010fea000383ffff */
[----:B------:R-:W-:Y:S05]  /*b100*/  BRA `(.L_x_226) ;  /* 0xffffffa800387947 */ /* 0x000fea000383ffff */
.L_x_114:
[----:B--2---:R2:W3:Y:S02]  /*b110*/  SYNCS.PHASECHK.TRANS64.TRYWAIT P0, [R0+URZ+0x150], R2 ;  /* 0x00015002000075a7 */ /* 0x0044e400080011ff */
[----:B---3--:R-:W-:Y:S05]  /*b120*/  @!P0 NANOSLEEP.SYNCS 0x989680 ;  /* 0x009896800000895d */ /* 0x008fea0003900000 */
[----:B------:R-:W3:Y:S02]  /*b130*/  @!P0 SYNCS.PHASECHK.TRANS64 P0, [R0+URZ+0x150], R2 ;  /* 0x00015002000085a7 */ /* 0x000ee400080010ff */
[----:B---3--:R-:W-:Y:S05]  /*b140*/  @!P0 BRA `(.L_x_114) ;  /* 0xfffffffc00f08947 */ /* 0x008fea000383ffff */
[----:B------:R-:W-:Y:S05]  /*b150*/  BRA `(.L_x_227) ;  /* 0xffffffac00047947 */ /* 0x000fea000383ffff */
.L_x_126:
[----:B-1----:R1:W4:Y:S02]  /*b160*/  SYNCS.PHASECHK.TRANS64.TRYWAIT P1, [R0+URZ+0x100], R2 ;  /* 0x00010002000075a7 */ /* 0x00232400080211ff */
[----:B----4-:R-:W-:Y:S05]  /*b170*/  @!P1 NANOSLEEP.SYNCS 0x989680 ;  /* 0x009896800000995d */ /* 0x010fea0003900000 */
[----:B------:R-:W4:Y:S02]  /*b180*/  @!P1 SYNCS.PHASECHK.TRANS64 P1, [R0+URZ+0x100], R2 ;  /* 0x00010002000095a7 */ /* 0x000f2400080210ff */
[----:B----4-:R-:W-:Y:S05]  /*b190*/  @!P1 BRA `(.L_x_126) ;  /* 0xfffffffc00f09947 */ /* 0x010fea000383ffff */
[----:B------:R-:W-:Y:S05]  /*b1a0*/  BRA `(.L_x_125) ;  /* 0xffffffb800307947 */ /* 0x000fea000383ffff */
.L_x_128:
[----:B--2---:R2:W4:Y:S02]  /*b1b0*/  SYNCS.PHASECHK.TRANS64.TRYWAIT P0, [R115+URZ+0x170], R4 ;  /* 0x00017004730075a7 */ /* 0x00452400080011ff */
[----:B----4-:R-:W-:Y:S05]  /*b1c0*/  @!P0 NANOSLEEP.SYNCS 0x989680 ;  /* 0x009896800000895d */ /* 0x010fea0003900000 */
[----:B------:R-:W4:Y:S02]  /*b1d0*/  @!P0 SYNCS.PHASECHK.TRANS64 P0, [R115+URZ+0x170], R4 ;  /* 0x00017004730085a7 */ /* 0x000f2400080010ff */
[----:B----4-:R-:W-:Y:S05]  /*b1e0*/  @!P0 BRA `(.L_x_128) ;  /* 0xfffffffc00f08947 */ /* 0x010fea000383ffff */
[----:B------:R-:W-:Y:S05]  /*b1f0*/  BRA `(.L_x_127) ;  /* 0xffffffb800847947 */ /* 0x000fea000383ffff */
.L_x_136:
[----:B--2---:R2:W3:Y:S02]  /*b200*/  SYNCS.PHASECHK.TRANS64.TRYWAIT P0, [R0+URZ+0x100], R3 ;  /* 0x00010003000075a7 */ /* 0x0044e400080011ff */
[----:B---3--:R-:W-:Y:S05]  /*b210*/  @!P0 NANOSLEEP.SYNCS 0x989680 ;  /* 0x009896800000895d */ /* 0x008fea0003900000 */
[----:B------:R-:W3:Y:S02]  /*b220*/  @!P0 SYNCS.PHASECHK.TRANS64 P0, [R0+URZ+0x100], R3 ;  /* 0x00010003000085a7 */ /* 0x000ee400080010ff */
[----:B---3--:R-:W-:Y:S05]  /*b230*/  @!P0 BRA `(.L_x_136) ;  /* 0xfffffffc00f08947 */ /* 0x008fea000383ffff */
[----:B------:R-:W-:Y:S05]  /*b240*/  BRA `(.L_x_135) ;  /* 0xffffffc400887947 */ /* 0x000fea000383ffff */
.L_x_144:
[----:B--2---:R2:W3:Y:S02]  /*b250*/  SYNCS.PHASECHK.TRANS64.TRYWAIT P0, [R0+URZ+0x100], R4 ;  /* 0x00010004000075a7 */ /* 0x0044e400080011ff */
[----:B---3--:R-:W-:Y:S05]  /*b260*/  @!P0 NANOSLEEP.SYNCS 0x989680 ;  /* 0x009896800000895d */ /* 0x008fea0003900000 */
[----:B------:R-:W3:Y:S02]  /*b270*/  @!P0 SYNCS.PHASECHK.TRANS64 P0, [R0+URZ+0x100], R4 ;  /* 0x00010004000085a7 */ /* 0x000ee400080010ff */
[----:B---3--:R-:W-:Y:S05]  /*b280*/  @!P0 BRA `(.L_x_144) ;  /* 0xfffffffc00f08947 */ /* 0x008fea000383ffff */
[----:B------:R-:W-:Y:S05]  /*b290*/  BRA `(.L_x_143) ;  /* 0xffffffd000dc7947 */ /* 0x000fea000383ffff */
.L_x_152:
[----:B--2---:R2:W3:Y:S02]  /*b2a0*/  SYNCS.PHASECHK.TRANS64.TRYWAIT P0, [R0+URZ+0x100], R4 ;  /* 0x00010004000075a7 */ /* 0x0044e400080011ff */
[----:B---3--:R-:W-:Y:S05]  /*b2b0*/  @!P0 NANOSLEEP.SYNCS 0x989680 ;  /* 0x009896800000895d */ /* 0x008fea0003900000 */
[----:B------:R-:W3:Y:S02]  /*b2c0*/  @!P0 SYNCS.PHASECHK.TRANS64 P0, [R0+URZ+0x100], R4 ;  /* 0x00010004000085a7 */ /* 0x000ee400080010ff */
[----:B---3--:R-:W-:Y:S05]  /*b2d0*/  @!P0 BRA `(.L_x_152) ;  /* 0xfffffffc00f08947 */ /* 0x008fea000383ffff */
[----:B------:R-:W-:Y:S05]  /*b2e0*/  BRA `(.L_x_151) ;  /* 0xffffffe000387947 */ /* 0x000fea000383ffff */
        .weak           $__internal_0_$__cuda_sm10x_tcgen05_guardrail_trap_col_being_dealloced_not_returned_by_alloc
        .type           $__internal_0_$__cuda_sm10x_tcgen05_guardrail_trap_col_being_dealloced_not_returned_by_alloc,@function
        .size           $__internal_0_$__cuda_sm10x_tcgen05_guardrail_trap_col_being_dealloced_not_returned_by_alloc,($__internal_1_$__cuda_sm10x_tcgen05_guardrail_trap_phase_invalid_during_alloc - $__internal_0_$__cuda_sm10x_tcgen05_guardrail_trap_col_being_dealloced_not_returned_by_alloc)
$__internal_0_$__cuda_sm10x_tcgen05_guardrail_trap_col_being_dealloced_not_returned_by_alloc:
[----:B------:R-:W-:Y:S05]  /*b2f0*/  BPT.TRAP 0x1 ;  /* 0x000000040000795c */ /* 0x000fea0000300000 */
[----:B------:R-:W-:-:S04]  /*b300*/  HFMA2 R3, -RZ, RZ, 0, 0 ;  /* 0x00000000ff037431 */ /* 0x000fc800000001ff */
[----:B------:R-:W-:Y:S05]  /*b310*/  RET.REL.NODEC R2 `(_ZN7cutlass13device_kernelINS_4gemm6kernel13GemmUniversalIN4cute5tupleIJiiiiEEENS1_10collective13CollectiveMmaINS1_35MainloopSm100TmaUmmaWarpSpecializedILi16ELi2ELi4ENS5_IJNS4_1CILi2EEENSA_ILi1EEESC_EEEEENS5_IJNSA_ILi128EEENSA_ILi256EEENSA_ILi64EEEEEENS_12float_e4m3_tENS5_IJlSC_lEEESJ_SK_NS4_8TiledMMAINS4_8MMA_AtomIJNS4_10MMA_TraitsINS4_25SM100_MMA_F8F6F4_2x1SM_SSEJSJ_SJ_fSF_SG_NS4_17integral_constantINS4_4UMMA5MajorELSR_0EEESS_NSP_INSQ_7ScaleInELST_0EEESU_EEEEEENS4_6LayoutINS5_IJSC_SC_SC_EEENS5_IJNSA_ILi0EEESZ_SZ_EEEEENS5_IJNS4_10UnderscoreES12_S12_EEEEENS4_18SM100_TMA_2SM_LOADENS4_14ComposedLayoutINS4_7SwizzleILi2ELi4ELi3EEENS4_18smem_ptr_flag_bitsILi8EEENSX_INS5_IJNSA_ILi8EEESH_EEENS5_IJSH_SC_EEEEEEEvNS4_8identityES15_S1F_vS1G_EENS_8epilogue10collective18CollectiveEpilogueINS1I_23Sm100TmaWarpSpecializedILi4ELi2ELi32ELb0ELb0EEEJNS5_IJSH_SG_SH_EEENS5_IJNSX_ISH_SC_EENSX_INS5_IJNSA_ILi32EEESB_EEENS5_IJSC_SF_EEEEEEEESJ_SK_SJ_SK_NS1I_6fusion15FusionCallbacksIS1M_NS1U_13LinCombEltActINS1I_6thread4ReLuESJ_fSJ_fLNS_15FloatRoundStyleE2EEES1N_S1T_JEEENS4_5SM1004TMEM4LOAD26SM100_TMEM_LOAD_32dp32b32xENS4_13SM90_TMA_LOADENS16_INS17_ILi1ELi4ELi3EEES1A_NSX_INS5_IJS1B_S1P_EEENS5_IJS1P_SC_EEEEEEENS4_39AutoVectorizingCopyWithAssumedAlignmentILi128EEENS4_14SM90_TMA_STOREES2B_S2D_S2D_EEEvvEEEEvNT_6ParamsE) ;  /* 0xffffff4c02387950 */ /* 0x000fea0003c3ffff */
        .weak           $__internal_1_$__cuda_sm10x_tcgen05_guardrail_trap_phase_invalid_during_alloc
        .type           $__internal_1_$__cuda_sm10x_tcgen05_guardrail_trap_phase_invalid_during_alloc,@function
        .size           $__internal_1_$__cuda_sm10x_tcgen05_guardrail_trap_phase_invalid_during_alloc,($__internal_2_$__cuda_sm10x_tcgen05_guardrail_trap_unallocated_columns_being_dealloced - $__internal_1_$__cuda_sm10x_tcgen05_guardrail_trap_phase_invalid_during_alloc)
$__internal_1_$__cuda_sm10x_tcgen05_guardrail_trap_phase_invalid_during_alloc:
[----:B------:R-:W-:Y:S05]  /*b320*/  BPT.TRAP 0x1 ;  /* 0x000000040000795c */ /* 0x000fea0000300000 */
[----:B------:R-:W-:-:S04]  /*b330*/  MOV R3, 0x0 ;  /* 0x0000000000037802 */ /* 0x000fc80000000f00 */
[----:B------:R-:W-:Y:S05]  /*b340*/  RET.REL.NODEC R2 `(_ZN7cutlass13device_kernelINS_4gemm6kernel13GemmUniversalIN4cute5tupleIJiiiiEEENS1_10collective13CollectiveMmaINS1_35MainloopSm100TmaUmmaWarpSpecializedILi16ELi2ELi4ENS5_IJNS4_1CILi2EEENSA_ILi1EEESC_EEEEENS5_IJNSA_ILi128EEENSA_ILi256EEENSA_ILi64EEEEEENS_12float_e4m3_tENS5_IJlSC_lEEESJ_SK_NS4_8TiledMMAINS4_8MMA_AtomIJNS4_10MMA_TraitsINS4_25SM100_MMA_F8F6F4_2x1SM_SSEJSJ_SJ_fSF_SG_NS4_17integral_constantINS4_4UMMA5MajorELSR_0EEESS_NSP_INSQ_7ScaleInELST_0EEESU_EEEEEENS4_6LayoutINS5_IJSC_SC_SC_EEENS5_IJNSA_ILi0EEESZ_SZ_EEEEENS5_IJNS4_10UnderscoreES12_S12_EEEEENS4_18SM100_TMA_2SM_LOADENS4_14ComposedLayoutINS4_7SwizzleILi2ELi4ELi3EEENS4_18smem_ptr_flag_bitsILi8EEENSX_INS5_IJNSA_ILi8EEESH_EEENS5_IJSH_SC_EEEEEEEvNS4_8identityES15_S1F_vS1G_EENS_8epilogue10collective18CollectiveEpilogueINS1I_23Sm100TmaWarpSpecializedILi4ELi2ELi32ELb0ELb0EEEJNS5_IJSH_SG_SH_EEENS5_IJNSX_ISH_SC_EENSX_INS5_IJNSA_ILi32EEESB_EEENS5_IJSC_SF_EEEEEEEESJ_SK_SJ_SK_NS1I_6fusion15FusionCallbacksIS1M_NS1U_13LinCombEltActINS1I_6thread4ReLuESJ_fSJ_fLNS_15FloatRoundStyleE2EEES1N_S1T_JEEENS4_5SM1004TMEM4LOAD26SM100_TMEM_LOAD_32dp32b32xENS4_13SM90_TMA_LOADENS16_INS17_ILi1ELi4ELi3EEES1A_NSX_INS5_IJS1B_S1P_EEENS5_IJS1P_SC_EEEEEEENS4_39AutoVectorizingCopyWithAssumedAlignmentILi128EEENS4_14SM90_TMA_STOREES2B_S2D_S2D_EEEvvEEEEvNT_6ParamsE) ;  /* 0xffffff4c022c7950 */ /* 0x000fea0003c3ffff */
        .weak           $__internal_2_$__cuda_sm10x_tcgen05_guardrail_trap_unallocated_columns_being_dealloced
        .type           $__internal_2_$__cuda_sm10x_tcgen05_guardrail_trap_unallocated_columns_being_dealloced,@function
        .size           $__internal_2_$__cuda_sm10x_tcgen05_guardrail_trap_unallocated_columns_being_dealloced,(.L_x_229 - $__internal_2_$__cuda_sm10x_tcgen05_guardrail_trap_unallocated_columns_being_dealloced)
$__internal_2_$__cuda_sm10x_tcgen05_guardrail_trap_unallocated_columns_being_dealloced:
[----:B------:R-:W-:Y:S05]  /*b350*/  BPT.TRAP 0x1 ;  /* 0x000000040000795c */ /* 0x000fea0000300000 */
[----:B------:R-:W-:-:S04]  /*b360*/  HFMA2 R3, -RZ, RZ, 0, 0 ;  /* 0x00000000ff037431 */ /* 0x000fc800000001ff */
[----:B------:R-:W-:Y:S05]  /*b370*/  RET.REL.NODEC R2 `(_ZN7cutlass13device_kernelINS_4gemm6kernel13GemmUniversalIN4cute5tupleIJiiiiEEENS1_10collective13CollectiveMmaINS1_35MainloopSm100TmaUmmaWarpSpecializedILi16ELi2ELi4ENS5_IJNS4_1CILi2EEENSA_ILi1EEESC_EEEEENS5_IJNSA_ILi128EEENSA_ILi256EEENSA_ILi64EEEEEENS_12float_e4m3_tENS5_IJlSC_lEEESJ_SK_NS4_8TiledMMAINS4_8MMA_AtomIJNS4_10MMA_TraitsINS4_25SM100_MMA_F8F6F4_2x1SM_SSEJSJ_SJ_fSF_SG_NS4_17integral_constantINS4_4UMMA5MajorELSR_0EEESS_NSP_INSQ_7ScaleInELST_0EEESU_EEEEEENS4_6LayoutINS5_IJSC_SC_SC_EEENS5_IJNSA_ILi0EEESZ_SZ_EEEEENS5_IJNS4_10UnderscoreES12_S12_EEEEENS4_18SM100_TMA_2SM_LOADENS4_14ComposedLayoutINS4_7SwizzleILi2ELi4ELi3EEENS4_18smem_ptr_flag_bitsILi8EEENSX_INS5_IJNSA_ILi8EEESH_EEENS5_IJSH_SC_EEEEEEEvNS4_8identityES15_S1F_vS1G_EENS_8epilogue10collective18CollectiveEpilogueINS1I_23Sm100TmaWarpSpecializedILi4ELi2ELi32ELb0ELb0EEEJNS5_IJSH_SG_SH_EEENS5_IJNSX_ISH_SC_EENSX_INS5_IJNSA_ILi32EEESB_EEENS5_IJSC_SF_EEEEEEEESJ_SK_SJ_SK_NS1I_6fusion15FusionCallbacksIS1M_NS1U_13LinCombEltActINS1I_6thread4ReLuESJ_fSJ_fLNS_15FloatRoundStyleE2EEES1N_S1T_JEEENS4_5SM1004TMEM4LOAD26SM100_TMEM_LOAD_32dp32b32xENS4_13SM90_TMA_LOADENS16_INS17_ILi1ELi4ELi3EEES1A_NSX_INS5_IJS1B_S1P_EEENS5_IJS1P_SC_EEEEEEENS4_39AutoVectorizingCopyWithAssumedAlignmentILi128EEENS4_14SM90_TMA_STOREES2B_S2D_S2D_EEEvvEEEEvNT_6ParamsE) ;  /* 0xffffff4c02207950 */ /* 0x000fea0003c3ffff */
.L_x_228:
[----:B------:R-:W-:-:S00]  /*b380*/  BRA `(.L_x_228) ;  /* 0xfffffffc00fc7947 */ /* 0x000fc0000383ffff */
[----:B------:R-:W-:-:S00]  /*b390*/  NOP ;  /* 0x0000000000007918 */ /* 0x000fc00000000000 */
        /* <DEDUP_REMOVED lines=14> */
.L_x_229:


//--------------------- .nv.global.init           --------------------------
	.section	.nv.global.init,"aw",@progbits
.nv.global.init:
	.type		$str$27,@object
	.size		$str$27,($str$28 - $str$27)
$str$27:
        /*0000*/ 	.byte	0x28, 0x61, 0x64, 0x64, 0x72, 0x65, 0x73, 0x73, 0x20, 0x26, 0x20, 0x6d, 0x61, 0x73, 0x6b, 0x29
        /*0010*/ 	.byte	0x20, 0x3d, 0x3d, 0x20, 0x30, 0x00
	.type		$str$28,@object
	.size		$str$28,($str$26 - $str$28)
$str$28:
        /*0016*/ 	.byte	0x2f, 0x74, 0x6d, 0x70, 0x2f, 0x63, 0x75, 0x74, 0x6c, 0x61, 0x73, 0x73, 0x5f, 0x73, 0x77, 0x65
        /*0026*/ 	.byte	0x65, 0x70, 0x5f, 0x73, 0x72, 0x63, 0x2f, 0x69, 0x6e, 0x63, 0x6c, 0x75, 0x64, 0x65, 0x2f, 0x63
        /*0036*/ 	.byte	0x75, 0x74, 0x65, 0x2f, 0x70, 0x6f, 0x69, 0x6e, 0x74, 0x65, 0x72, 0x5f, 0x66, 0x6c, 0x61, 0x67
        /*0046*/ 	.byte	0x67, 0x65, 0x64, 0x2e, 0x68, 0x70, 0x70, 0x00
	.type		$str$26,@object
	.size		$str$26,($str$25 - $str$26)
$str$26:
        /*004e*/ 	.byte	0x2f, 0x74, 0x6d, 0x70, 0x2f, 0x63, 0x75, 0x74, 0x6c, 0x61, 0x73, 0x73, 0x5f, 0x73, 0x77, 0x65
        /*005e*/ 	.byte	0x65, 0x70, 0x5f, 0x73, 0x72, 0x63, 0x2f, 0x69, 0x6e, 0x63, 0x6c, 0x75, 0x64, 0x65, 0x2f, 0x63
        /*006e*/ 	.byte	0x75, 0x74, 0x65, 0x2f, 0x61, 0x74, 0x6f, 0x6d, 0x2f, 0x63, 0x6f, 0x70, 0x79, 0x5f, 0x74, 0x72
        /*007e*/ 	.byte	0x61, 0x69, 0x74, 0x73, 0x5f, 0x73, 0x6d, 0x31, 0x30, 0x30, 0x2e, 0x68, 0x70, 0x70, 0x00
	.type		$str$25,@object
	.size		$str$25,(__unnamed_1 - $str$25)
$str$25:
        /*008d*/ 	.byte	0x28, 0x28, 0x75, 0x69, 0x6e, 0x74, 0x33, 0x32, 0x5f, 0x74, 0x28, 0x74, 0x68, 0x72, 0x65, 0x61
        /*009d*/ 	.byte	0x64, 0x49, 0x64, 0x78, 0x2e, 0x78, 0x29, 0x20, 0x2f, 0x20, 0x33, 0x32, 0x29, 0x20, 0x25, 0x20
        /*00ad*/ 	.byte	0x34, 0x29, 0x20, 0x3d, 0x3d, 0x20, 0x28, 0x28, 0x28, 0x74, 0x6d, 0x65, 0x6d, 0x5f, 0x61, 0x64
        /*00bd*/ 	.byte	0x64, 0x72, 0x20, 0x3e, 0x3e, 0x20, 0x31, 0x36, 0x29, 0x20, 0x2f, 0x20, 0x33, 0x32, 0x29, 0x20
        /*00cd*/ 	.byte	0x25, 0x20, 0x34, 0x29, 0x00
	.type		__unnamed_1,@object
	.size		__unnamed_1,(__unnamed_2 - __unnamed_1)
__unnamed_1:
        /*00d2*/ 	.byte	0x61, 0x75, 0x74, 0x6f, 0x20, 0x63, 0x75, 0x74, 0x65, 0x3a, 0x3a, 0x61, 0x73, 0x5f, 0x70, 0x6f
        /* <DEDUP_REMOVED lines=24> */
        /*0262*/ 	.byte	0x3a, 0x3a, 0x43, 0x3c, 0x34, 0x30, 0x39, 0x36, 0x3e, 0x3e, 0x3e, 0x3e, 0x5d, 0x00
	.type		__unnamed_2,@object
	.size		__unnamed_2,(__unnamed_3 - __unnamed_2)
__unnamed_2:
        /* <DEDUP_REMOVED lines=26> */
	.type		__unnamed_3,@object
	.size		__unnamed_3,(.L_3 - __unnamed_3)
__unnamed_3:
        /* <DEDUP_REMOVED lines=40> */
        /*068e*/ 	.byte	0x74, 0x65, 0x3a, 0x3a, 0x43, 0x3c, 0x30, 0x3e, 0x3e, 0x3e, 0x3e, 0x5d, 0x00
.L_3:


//--------------------- .nv.shared._ZN7cutlass13device_kernelINS_4gemm6kernel13GemmUniversalIN4cute5tupleIJiiiiEEENS1_10collective13CollectiveMmaINS1_35MainloopSm100TmaUmmaWarpSpecializedILi16ELi2ELi4ENS5_IJNS4_1CILi2EEENSA_ILi1EEESC_EEEEENS5_IJNSA_ILi128EEENSA_ILi256EEENSA_ILi64EEEEEENS_12float_e4m3_tENS5_IJlSC_lEEESJ_SK_NS4_8TiledMMAINS4_8MMA_AtomIJNS4_10MMA_TraitsINS4_25SM100_MMA_F8F6F4_2x1SM_SSEJSJ_SJ_fSF_SG_NS4_17integral_constantINS4_4UMMA5MajorELSR_0EEESS_NSP_INSQ_7ScaleInELST_0EEESU_EEEEEENS4_6LayoutINS5_IJSC_SC_SC_EEENS5_IJNSA_ILi0EEESZ_SZ_EEEEENS5_IJNS4_10UnderscoreES12_S12_EEEEENS4_18SM100_TMA_2SM_LOADENS4_14ComposedLayoutINS4_7SwizzleILi2ELi4ELi3EEENS4_18smem_ptr_flag_bitsILi8EEENSX_INS5_IJNSA_ILi8EEESH_EEENS5_IJSH_SC_EEEEEEEvNS4_8identityES15_S1F_vS1G_EENS_8epilogue10collective18CollectiveEpilogueINS1I_23Sm100TmaWarpSpecializedILi4ELi2ELi32ELb0ELb0EEEJNS5_IJSH_SG_SH_EEENS5_IJNSX_ISH_SC_EENSX_INS5_IJNSA_ILi32EEESB_EEENS5_IJSC_SF_EEEEEEEESJ_SK_SJ_SK_NS1I_6fusion15FusionCallbacksIS1M_NS1U_13LinCombEltActINS1I_6thread4ReLuESJ_fSJ_fLNS_15FloatRoundStyleE2EEES1N_S1T_JEEENS4_5SM1004TMEM4LOAD26SM100_TMEM_LOAD_32dp32b32xENS4_13SM90_TMA_LOADENS16_INS17_ILi1ELi4ELi3EEES1A_NSX_INS5_IJS1B_S1P_EEENS5_IJS1P_SC_EEEEEEENS4_39AutoVectorizingCopyWithAssumedAlignmentILi128EEENS4_14SM90_TMA_STOREES2B_S2D_S2D_EEEvvEEEEvNT_6ParamsE --------------------------
	.section	.nv.shared._ZN7cutlass13device_kernelINS_4gemm6kernel13GemmUniversalIN4cute5tupleIJiiiiEEENS1_10collective13CollectiveMmaINS1_35MainloopSm100TmaUmmaWarpSpecializedILi16ELi2ELi4ENS5_IJNS4_1CILi2EEENSA_ILi1EEESC_EEEEENS5_IJNSA_ILi128EEENSA_ILi256EEENSA_ILi64EEEEEENS_12float_e4m3_tENS5_IJlSC_lEEESJ_SK_NS4_8TiledMMAINS4_8MMA_AtomIJNS4_10MMA_TraitsINS4_25SM100_MMA_F8F6F4_2x1SM_SSEJSJ_SJ_fSF_SG_NS4_17integral_constantINS4_4UMMA5MajorELSR_0EEESS_NSP_INSQ_7ScaleInELST_0EEESU_EEEEEENS4_6LayoutINS5_IJSC_SC_SC_EEENS5_IJNSA_ILi0EEESZ_SZ_EEEEENS5_IJNS4_10UnderscoreES12_S12_EEEEENS4_18SM100_TMA_2SM_LOADENS4_14ComposedLayoutINS4_7SwizzleILi2ELi4ELi3EEENS4_18smem_ptr_flag_bitsILi8EEENSX_INS5_IJNSA_ILi8EEESH_EEENS5_IJSH_SC_EEEEEEEvNS4_8identityES15_S1F_vS1G_EENS_8epilogue10collective18CollectiveEpilogueINS1I_23Sm100TmaWarpSpecializedILi4ELi2ELi32ELb0ELb0EEEJNS5_IJSH_SG_SH_EEENS5_IJNSX_ISH_SC_EENSX_INS5_IJNSA_ILi32EEESB_EEENS5_IJSC_SF_EEEEEEEESJ_SK_SJ_SK_NS1I_6fusion15FusionCallbacksIS1M_NS1U_13LinCombEltActINS1I_6thread4ReLuESJ_fSJ_fLNS_15FloatRoundStyleE2EEES1N_S1T_JEEENS4_5SM1004TMEM4LOAD26SM100_TMEM_LOAD_32dp32b32xENS4_13SM90_TMA_LOADENS16_INS17_ILi1ELi4ELi3EEES1A_NSX_INS5_IJS1B_S1P_EEENS5_IJS1P_SC_EEEEEEENS4_39AutoVectorizingCopyWithAssumedAlignmentILi128EEENS4_14SM90_TMA_STOREES2B_S2D_S2D_EEEvvEEEEvNT_6ParamsE,"aw",@nobits
	.sectionflags	@""
	.align	16
	.zero		1024


//--------------------- .nv.shared.reserved.0     --------------------------
	.section	.nv.shared.reserved.0,"aw",@nobits
	.weak		__nv_reservedSMEM_offset_0_alias
	.size		__nv_reservedSMEM_offset_0_alias, 0, 64
	.other		__nv_reservedSMEM_offset_0_alias,@"STO_CUDA_RESERVED_SHARED STV_DEFAULT"
__nv_reservedSMEM_offset_0_alias:
	.zero		0
.nv.shared.reserved.0:
	.zero		64
	.weak		__nv_reservedSMEM_tcgen05_partition
	.type		__nv_reservedSMEM_tcgen05_partition,@object
	.size		__nv_reservedSMEM_tcgen05_partition,(.L_0 - __nv_reservedSMEM_tcgen05_partition)
__nv_reservedSMEM_tcgen05_partition:
	.zero		32
.L_0:


//--------------------- .nv.global                --------------------------
	.section	.nv.global,"aw",@nobits
.nv.global:
	.type		_ZN39_INTERNAL_9c4012fb_4_k_cu_840a1a02_35794cute1_E,@object
	.size		_ZN39_INTERNAL_9c4012fb_4_k_cu_840a1a02_35794cute1_E,(_ZN39_INTERNAL_9c4012fb_4_k_cu_840a1a02_35794cuda3std3__45__cpo6cbeginE - _ZN39_INTERNAL_9c4012fb_4_k_cu_840a1a02_35794cute1_E)
_ZN39_INTERNAL_9c4012fb_4_k_cu_840a1a02_35794cute1_E:
	.zero		1
	.type		_ZN39_INTERNAL_9c4012fb_4_k_cu_840a1a02_35794cuda3std3__45__cpo6cbeginE,@object
	.size		_ZN39_INTERNAL_9c4012fb_4_k_cu_840a1a02_35794cuda3std3__45__cpo6cbeginE,(_ZN39_INTERNAL_9c4012fb_4_k_cu_840a1a02_35794cuda3std3__48in_placeE - _ZN39_INTERNAL_9c4012fb_4_k_cu_840a1a02_35794cuda3std3__45__cpo6cbeginE)
_ZN39_INTERNAL_9c4012fb_4_k_cu_840a1a02_35794cuda3std3__45__cpo6cbeginE:
	.zero		1
	.type		_ZN39_INTERNAL_9c4012fb_4_k_cu_840a1a02_35794cuda3std3__48in_placeE,@object
	.size		_ZN39_INTERNAL_9c4012fb_4_k_cu_840a1a02_35794cuda3std3__48in_placeE,(_ZN39_INTERNAL_9c4012fb_4_k_cu_840a1a02_35794cuda3std6ranges3__45__cpo9iter_moveE - _ZN39_INTERNAL_9c4012fb_4_k_cu_840a1a02_35794cuda3std3__48in_placeE)
_ZN39_INTERNAL_9c4012fb_4_k_cu_840a1a02_35794cuda3std3__48in_placeE:
	.zero		1
	.type		_ZN39_INTERNAL_9c4012fb_4_k_cu_840a1a02_35794cuda3std6ranges3__45__cpo9iter_moveE,@object
	.size		_ZN39_INTERNAL_9c4012fb_4_k_cu_840a1a02_35794cuda3std6ranges3__45__cpo9iter_moveE,(_ZN39_INTERNAL_9c4012fb_4_k_cu_840a1a02_35794cuda3std3__45__cpo5beginE - _ZN39_INTERNAL_9c4012fb_4_k_cu_840a1a02_35794cuda3std6ranges3__45__cpo9iter_moveE)
_ZN39_INTERNAL_9c4012fb_4_k_cu_840a1a02_35794cuda3std6ranges3__45__cpo9iter_moveE:
	.zero		1
	.type		_ZN39_INTERNAL_9c4012fb_4_k_cu_840a1a02_35794cuda3std3__45__cpo5beginE,@object
	.size		_ZN39_INTERNAL_9c4012fb_4_k_cu_840a1a02_35794cuda3std3__45__cpo5beginE,(_ZN39_INTERNAL_9c4012fb_4_k_cu_840a1a02_35794cuda3std3__441_GLOBAL__N__9c4012fb_4_k_cu_840a1a02_35796ignoreE - _ZN39_INTERNAL_9c4012fb_4_k_cu_840a1a02_35794cuda3std3__45__cpo5beginE)
_ZN39_INTERNAL_9c4012fb_4_k_cu_840a1a02_35794cuda3std3__45__cpo5beginE:
	.zero		1
	.type		_ZN39_INTERNAL_9c4012fb_4_k_cu_840a1a02_35794cuda3std3__441_GLOBAL__N__9c4012fb_4_k_cu_840a1a02_35796ignoreE,@object
	.size		_ZN39_INTERNAL_9c4012fb_4_k_cu_840a1a02_35794cuda3std3__441_GLOBAL__N__9c4012fb_4_k_cu_840a1a02_35796ignoreE,(_ZN39_INTERNAL_9c4012fb_4_k_cu_840a1a02_35794cute7productE - _ZN39_INTERNAL_9c4012fb_4_k_cu_840a1a02_35794cuda3std3__441_GLOBAL__N__9c4012fb_4_k_cu_840a1a02_35796ignoreE)
_ZN39_INTERNAL_9c4012fb_4_k_cu_840a1a02_35794cuda3std3__441_GLOBAL__N__9c4012fb_4_k_cu_840a1a02_35796ignoreE:
	.zero		1
	.type		_ZN39_INTERNAL_9c4012fb_4_k_cu_840a1a02_35794cute7productE,@object
	.size		_ZN39_INTERNAL_9c4012fb_4_k_cu_840a1a02_35794cute7productE,(_ZN39_INTERNAL_9c4012fb_4_k_cu_840a1a02_35794cuda3std3__45__cpo3endE - _ZN39_INTERNAL_9c4012fb_4_k_cu_840a1a02_35794cute7productE)
_ZN39_INTERNAL_9c4012fb_4_k_cu_840a1a02_35794cute7productE:
	.zero		1
	.type		_ZN39_INTERNAL_9c4012fb_4_k_cu_840a1a02_35794cuda3std3__45__cpo3endE,@object
	.size		_ZN39_INTERNAL_9c4012fb_4_k_cu_840a1a02_35794cuda3std3__45__cpo3endE,(_ZN39_INTERNAL_9c4012fb_4_k_cu_840a1a02_35794cuda3std3__419piecewise_constructE - _ZN39_INTERNAL_9c4012fb_4_k_cu_840a1a02_35794cuda3std3__45__cpo3endE)
_ZN39_INTERNAL_9c4012fb_4_k_cu_840a1a02_35794cuda3std3__45__cpo3endE:
	.zero		1
	.type		_ZN39_INTERNAL_9c4012fb_4_k_cu_840a1a02_35794cuda3std3__419piecewise_constructE,@object
	.size		_ZN39_INTERNAL_9c4012fb_4_k_cu_840a1a02_35794cuda3std3__419piecewise_constructE,(_ZN39_INTERNAL_9c4012fb_4_k_cu_840a1a02_35794cuda3std3__45__cpo4cendE - _ZN39_INTERNAL_9c4012fb_4_k_cu_840a1a02_35794cuda3std3__419piecewise_constructE)
_ZN39_INTERNAL_9c4012fb_4_k_cu_840a1a02_35794cuda3std3__419piecewise_constructE:
	.zero		1
	.type		_ZN39_INTERNAL_9c4012fb_4_k_cu_840a1a02_35794cuda3std3__45__cpo4cendE,@object
	.size		_ZN39_INTERNAL_9c4012fb_4_k_cu_840a1a02_35794cuda3std3__45__cpo4cendE,(_ZN39_INTERNAL_9c4012fb_4_k_cu_840a1a02_35794cuda3std6ranges3__45__cpo4swapE - _ZN39_INTERNAL_9c4012fb_4_k_cu_840a1a02_35794cuda3std3__45__cpo4cendE)
_ZN39_INTERNAL_9c4012fb_4_k_cu_840a1a02_35794cuda3std3__45__cpo4cendE:
	.zero		1
	.type		_ZN39_INTERNAL_9c4012fb_4_k_cu_840a1a02_35794cuda3std6ranges3__45__cpo4swapE,@object
	.size		_ZN39_INTERNAL_9c4012fb_4_k_cu_840a1a02_35794cuda3std6ranges3__45__cpo4swapE,(.L_11 - _ZN39_INTERNAL_9c4012fb_4_k_cu_840a1a02_35794cuda3std6ranges3__45__cpo4swapE)
_ZN39_INTERNAL_9c4012fb_4_k_cu_840a1a02_35794cuda3std6ranges3__45__cpo4swapE:
	.zero		1
.L_11:


//--------------------- .nv.constant0._ZN7cutlass13device_kernelINS_4gemm6kernel13GemmUniversalIN4cute5tupleIJiiiiEEENS1_10collective13CollectiveMmaINS1_35MainloopSm100TmaUmmaWarpSpecializedILi16ELi2ELi4ENS5_IJNS4_1CILi2EEENSA_ILi1EEESC_EEEEENS5_IJNSA_ILi128EEENSA_ILi256EEENSA_ILi64EEEEEENS_12float_e4m3_tENS5_IJlSC_lEEESJ_SK_NS4_8TiledMMAINS4_8MMA_AtomIJNS4_10MMA_TraitsINS4_25SM100_MMA_F8F6F4_2x1SM_SSEJSJ_SJ_fSF_SG_NS4_17integral_constantINS4_4UMMA5MajorELSR_0EEESS_NSP_INSQ_7ScaleInELST_0EEESU_EEEEEENS4_6LayoutINS5_IJSC_SC_SC_EEENS5_IJNSA_ILi0EEESZ_SZ_EEEEENS5_IJNS4_10UnderscoreES12_S12_EEEEENS4_18SM100_TMA_2SM_LOADENS4_14ComposedLayoutINS4_7SwizzleILi2ELi4ELi3EEENS4_18smem_ptr_flag_bitsILi8EEENSX_INS5_IJNSA_ILi8EEESH_EEENS5_IJSH_SC_EEEEEEEvNS4_8identityES15_S1F_vS1G_EENS_8epilogue10collective18CollectiveEpilogueINS1I_23Sm100TmaWarpSpecializedILi4ELi2ELi32ELb0ELb0EEEJNS5_IJSH_SG_SH_EEENS5_IJNSX_ISH_SC_EENSX_INS5_IJNSA_ILi32EEESB_EEENS5_IJSC_SF_EEEEEEEESJ_SK_SJ_SK_NS1I_6fusion15FusionCallbacksIS1M_NS1U_13LinCombEltActINS1I_6thread4ReLuESJ_fSJ_fLNS_15FloatRoundStyleE2EEES1N_S1T_JEEENS4_5SM1004TMEM4LOAD26SM100_TMEM_LOAD_32dp32b32xENS4_13SM90_TMA_LOADENS16_INS17_ILi1ELi4ELi3EEES1A_NSX_INS5_IJS1B_S1P_EEENS5_IJS1P_SC_EEEEEEENS4_39AutoVectorizingCopyWithAssumedAlignmentILi128EEENS4_14SM90_TMA_STOREES2B_S2D_S2D_EEEvvEEEEvNT_6ParamsE --------------------------
	.section	.nv.constant0._ZN7cutlass13device_kernelINS_4gemm6kernel13GemmUniversalIN4cute5tupleIJiiiiEEENS1_10collective13CollectiveMmaINS1_35MainloopSm100TmaUmmaWarpSpecializedILi16ELi2ELi4ENS5_IJNS4_1CILi2EEENSA_ILi1EEESC_EEEEENS5_IJNSA_ILi128EEENSA_ILi256EEENSA_ILi64EEEEEENS_12float_e4m3_tENS5_IJlSC_lEEESJ_SK_NS4_8TiledMMAINS4_8MMA_AtomIJNS4_10MMA_TraitsINS4_25SM100_MMA_F8F6F4_2x1SM_SSEJSJ_SJ_fSF_SG_NS4_17integral_constantINS4_4UMMA5MajorELSR_0EEESS_NSP_INSQ_7ScaleInELST_0EEESU_EEEEEENS4_6LayoutINS5_IJSC_SC_SC_EEENS5_IJNSA_ILi0EEESZ_SZ_EEEEENS5_IJNS4_10UnderscoreES12_S12_EEEEENS4_18SM100_TMA_2SM_LOADENS4_14ComposedLayoutINS4_7SwizzleILi2ELi4ELi3EEENS4_18smem_ptr_flag_bitsILi8EEENSX_INS5_IJNSA_ILi8EEESH_EEENS5_IJSH_SC_EEEEEEEvNS4_8identityES15_S1F_vS1G_EENS_8epilogue10collective18CollectiveEpilogueINS1I_23Sm100TmaWarpSpecializedILi4ELi2ELi32ELb0ELb0EEEJNS5_IJSH_SG_SH_EEENS5_IJNSX_ISH_SC_EENSX_INS5_IJNSA_ILi32EEESB_EEENS5_IJSC_SF_EEEEEEEESJ_SK_SJ_SK_NS1I_6fusion15FusionCallbacksIS1M_NS1U_13LinCombEltActINS1I_6thread4ReLuESJ_fSJ_fLNS_15FloatRoundStyleE2EEES1N_S1T_JEEENS4_5SM1004TMEM4LOAD26SM100_TMEM_LOAD_32dp32b32xENS4_13SM90_TMA_LOADENS16_INS17_ILi1ELi4ELi3EEES1A_NSX_INS5_IJS1B_S1P_EEENS5_IJS1P_SC_EEEEEEENS4_39AutoVectorizingCopyWithAssumedAlignmentILi128EEENS4_14SM90_TMA_STOREES2B_S2D_S2D_EEEvvEEEEvNT_6ParamsE,"a",@progbits
	.sectionflags	@""
	.align	4
.nv.constant0._ZN7cutlass13device_kernelINS_4gemm6kernel13GemmUniversalIN4cute5tupleIJiiiiEEENS1_10collective13CollectiveMmaINS1_35MainloopSm100TmaUmmaWarpSpecializedILi16ELi2ELi4ENS5_IJNS4_1CILi2EEENSA_ILi1EEESC_EEEEENS5_IJNSA_ILi128EEENSA_ILi256EEENSA_ILi64EEEEEENS_12float_e4m3_tENS5_IJlSC_lEEESJ_SK_NS4_8TiledMMAINS4_8MMA_AtomIJNS4_10MMA_TraitsINS4_25SM100_MMA_F8F6F4_2x1SM_SSEJSJ_SJ_fSF_SG_NS4_17integral_constantINS4_4UMMA5MajorELSR_0EEESS_NSP_INSQ_7ScaleInELST_0EEESU_EEEEEENS4_6LayoutINS5_IJSC_SC_SC_EEENS5_IJNSA_ILi0EEESZ_SZ_EEEEENS5_IJNS4_10UnderscoreES12_S12_EEEEENS4_18SM100_TMA_2SM_LOADENS4_14ComposedLayoutINS4_7SwizzleILi2ELi4ELi3EEENS4_18smem_ptr_flag_bitsILi8EEENSX_INS5_IJNSA_ILi8EEESH_EEENS5_IJSH_SC_EEEEEEEvNS4_8identityES15_S1F_vS1G_EENS_8epilogue10collective18CollectiveEpilogueINS1I_23Sm100TmaWarpSpecializedILi4ELi2ELi32ELb0ELb0EEEJNS5_IJSH_SG_SH_EEENS5_IJNSX_ISH_SC_EENSX_INS5_IJNSA_ILi32EEESB_EEENS5_IJSC_SF_EEEEEEEESJ_SK_SJ_SK_NS1I_6fusion15FusionCallbacksIS1M_NS1U_13LinCombEltActINS1I_6thread4ReLuESJ_fSJ_fLNS_15FloatRoundStyleE2EEES1N_S1T_JEEENS4_5SM1004TMEM4LOAD26SM100_TMEM_LOAD_32dp32b32xENS4_13SM90_TMA_LOADENS16_INS17_ILi1ELi4ELi3EEES1A_NSX_INS5_IJS1B_S1P_EEENS5_IJS1P_SC_EEEEEEENS4_39AutoVectorizingCopyWithAssumedAlignmentILi128EEENS4_14SM90_TMA_STOREES2B_S2D_S2D_EEEvvEEEEvNT_6ParamsE:
	.zero		2944


//--------------------- SYMBOLS --------------------------

	.type		.nv.reservedSmem.offset0,@object
	.size		.nv.reservedSmem.offset0,0x4
	.type		.nv.reservedSmem.cap,@object
	.size		.nv.reservedSmem.cap,0x4
	.type		__assertfail,@function
